	.headerflags	@"EF_CUDA_TEXMODE_UNIFIED EF_CUDA_64BIT_ADDRESS EF_CUDA_SM86 EF_CUDA_VIRTUAL_SM(EF_CUDA_SM86)"
	.elftype	@"ET_EXEC"


//--------------------- .nv.info                  --------------------------
	.section	.nv.info,"",@"SHT_CUDA_INFO"
	.align	4


	//----- nvinfo : EIATTR_REGCOUNT
	.align		4
        /*0000*/ 	.byte	0x04, 0x2f
        /*0002*/ 	.short	(.L_1 - .L_0)
	.align		4
.L_0:
        /*0004*/ 	.word	index@(tvmgen_default_fused_nn_softmax_kernel_3)
        /*0008*/ 	.word	0x00000010


	//----- nvinfo : EIATTR_FRAME_SIZE
	.align		4
.L_1:
        /*000c*/ 	.byte	0x04, 0x11
        /*000e*/ 	.short	(.L_3 - .L_2)
	.align		4
.L_2:
        /*0010*/ 	.word	index@($__internal_3_$__cuda_sm3x_div_rn_noftz_f32_slowpath)
        /*0014*/ 	.word	0x00000000


	//----- nvinfo : EIATTR_FRAME_SIZE
	.align		4
.L_3:
        /*0018*/ 	.byte	0x04, 0x11
        /*001a*/ 	.short	(.L_5 - .L_4)
	.align		4
.L_4:
        /*001c*/ 	.word	index@(tvmgen_default_fused_nn_softmax_kernel_3)
        /*0020*/ 	.word	0x00000000


	//----- nvinfo : EIATTR_REGCOUNT
	.align		4
.L_5:
        /*0024*/ 	.byte	0x04, 0x2f
        /*0026*/ 	.short	(.L_7 - .L_6)
	.align		4
.L_6:
        /*0028*/ 	.word	index@(tvmgen_default_fused_multiply_strided_slice_negative_strided_slice_concatenate_multiply_add_res_1bda687858ca57c0__kernel)
        /*002c*/ 	.word	0x00000012


	//----- nvinfo : EIATTR_FRAME_SIZE
	.align		4
.L_7:
        /*0030*/ 	.byte	0x04, 0x11
        /*0032*/ 	.short	(.L_9 - .L_8)
	.align		4
.L_8:
        /*0034*/ 	.word	index@(tvmgen_default_fused_multiply_strided_slice_negative_strided_slice_concatenate_multiply_add_res_1bda687858ca57c0__kernel)
        /*0038*/ 	.word	0x00000000


	//----- nvinfo : EIATTR_REGCOUNT
	.align		4
.L_9:
        /*003c*/ 	.byte	0x04, 0x2f
        /*003e*/ 	.short	(.L_11 - .L_10)
	.align		4
.L_10:
        /*0040*/ 	.word	index@(tvmgen_default_fused_multiply_strided_slice_negative_strided_slice_concatenate_multiply_add_exp_98b283a43dfeffd8__kernel)
        /*0044*/ 	.word	0x00000010


	//----- nvinfo : EIATTR_FRAME_SIZE
	.align		4
.L_11:
        /*0048*/ 	.byte	0x04, 0x11
        /*004a*/ 	.short	(.L_13 - .L_12)
	.align		4
.L_12:
        /*004c*/ 	.word	index@(tvmgen_default_fused_multiply_strided_slice_negative_strided_slice_concatenate_multiply_add_exp_98b283a43dfeffd8__kernel)
        /*0050*/ 	.word	0x00000000


	//----- nvinfo : EIATTR_REGCOUNT
	.align		4
.L_13:
        /*0054*/ 	.byte	0x04, 0x2f
        /*0056*/ 	.short	(.L_15 - .L_14)
	.align		4
.L_14:
        /*0058*/ 	.word	index@(tvmgen_default_fused_nn_softmax_kernel)
        /*005c*/ 	.word	0x00000040


	//----- nvinfo : EIATTR_FRAME_SIZE
	.align		4
.L_15:
        /*0060*/ 	.byte	0x04, 0x11
        /*0062*/ 	.short	(.L_17 - .L_16)
	.align		4
.L_16:
        /*0064*/ 	.word	index@(tvmgen_default_fused_nn_softmax_kernel)
        /*0068*/ 	.word	0x00000000


	//----- nvinfo : EIATTR_REGCOUNT
	.align		4
.L_17:
        /*006c*/ 	.byte	0x04, 0x2f
        /*006e*/ 	.short	(.L_19 - .L_18)
	.align		4
.L_18:
        /*0070*/ 	.word	index@(tvmgen_default_fused_reshape_transpose_kernel)
        /*0074*/ 	.word	0x0000000a


	//----- nvinfo : EIATTR_FRAME_SIZE
	.align		4
.L_19:
        /*0078*/ 	.byte	0x04, 0x11
        /*007a*/ 	.short	(.L_21 - .L_20)
	.align		4
.L_20:
        /*007c*/ 	.word	index@(tvmgen_default_fused_reshape_transpose_kernel)
        /*0080*/ 	.word	0x00000000


	//----- nvinfo : EIATTR_REGCOUNT
	.align		4
.L_21:
        /*0084*/ 	.byte	0x04, 0x2f
        /*0086*/ 	.short	(.L_23 - .L_22)
	.align		4
.L_22:
        /*0088*/ 	.word	index@(tvmgen_default_fused_nn_batch_matmul_kernel)
        /*008c*/ 	.word	0x00000044


	//----- nvinfo : EIATTR_FRAME_SIZE
	.align		4
.L_23:
        /*0090*/ 	.byte	0x04, 0x11
        /*0092*/ 	.short	(.L_25 - .L_24)
	.align		4
.L_24:
        /*0094*/ 	.word	index@(tvmgen_default_fused_nn_batch_matmul_kernel)
        /*0098*/ 	.word	0x00000000


	//----- nvinfo : EIATTR_REGCOUNT
	.align		4
.L_25:
        /*009c*/ 	.byte	0x04, 0x2f
        /*009e*/ 	.short	(.L_27 - .L_26)
	.align		4
.L_26:
        /*00a0*/ 	.word	index@(tvmgen_default_fused_nn_dense_kernel)
        /*00a4*/ 	.word	0x0000003f


	//----- nvinfo : EIATTR_FRAME_SIZE
	.align		4
.L_27:
        /*00a8*/ 	.byte	0x04, 0x11
        /*00aa*/ 	.short	(.L_29 - .L_28)
	.align		4
.L_28:
        /*00ac*/ 	.word	index@(tvmgen_default_fused_nn_dense_kernel)
        /*00b0*/ 	.word	0x00000000


	//----- nvinfo : EIATTR_REGCOUNT
	.align		4
.L_29:
        /*00b4*/ 	.byte	0x04, 0x2f
        /*00b6*/ 	.short	(.L_31 - .L_30)
	.align		4
.L_30:
        /*00b8*/ 	.word	index@(tvmgen_default_fused_reshape_1_kernel)
        /*00bc*/ 	.word	0x00000022


	//----- nvinfo : EIATTR_FRAME_SIZE
	.align		4
.L_31:
        /*00c0*/ 	.byte	0x04, 0x11
        /*00c2*/ 	.short	(.L_33 - .L_32)
	.align		4
.L_32:
        /*00c4*/ 	.word	index@(tvmgen_default_fused_reshape_1_kernel)
        /*00c8*/ 	.word	0x00000000


	//----- nvinfo : EIATTR_REGCOUNT
	.align		4
.L_33:
        /*00cc*/ 	.byte	0x04, 0x2f
        /*00ce*/ 	.short	(.L_35 - .L_34)
	.align		4
.L_34:
        /*00d0*/ 	.word	index@(tvmgen_default_fused_nn_dense_2_kernel)
        /*00d4*/ 	.word	0x0000003f


	//----- nvinfo : EIATTR_FRAME_SIZE
	.align		4
.L_35:
        /*00d8*/ 	.byte	0x04, 0x11
        /*00da*/ 	.short	(.L_37 - .L_36)
	.align		4
.L_36:
        /*00dc*/ 	.word	index@(tvmgen_default_fused_nn_dense_2_kernel)
        /*00e0*/ 	.word	0x00000000


	//----- nvinfo : EIATTR_REGCOUNT
	.align		4
.L_37:
        /*00e4*/ 	.byte	0x04, 0x2f
        /*00e6*/ 	.short	(.L_39 - .L_38)
	.align		4
.L_38:
        /*00e8*/ 	.word	index@(tvmgen_default_fused_less_add_where_take_strided_slice_kernel)
        /*00ec*/ 	.word	0x0000000c


	//----- nvinfo : EIATTR_FRAME_SIZE
	.align		4
.L_39:
        /*00f0*/ 	.byte	0x04, 0x11
        /*00f2*/ 	.short	(.L_41 - .L_40)
	.align		4
.L_40:
        /*00f4*/ 	.word	index@(tvmgen_default_fused_less_add_where_take_strided_slice_kernel)
        /*00f8*/ 	.word	0x00000000


	//----- nvinfo : EIATTR_REGCOUNT
	.align		4
.L_41:
        /*00fc*/ 	.byte	0x04, 0x2f
        /*00fe*/ 	.short	(.L_43 - .L_42)
	.align		4
.L_42:
        /*0100*/ 	.word	index@(tvmgen_default_fused_nn_batch_matmul_1_kernel)
        /*0104*/ 	.word	0x0000002f


	//----- nvinfo : EIATTR_FRAME_SIZE
	.align		4
.L_43:
        /*0108*/ 	.byte	0x04, 0x11
        /*010a*/ 	.short	(.L_45 - .L_44)
	.align		4
.L_44:
        /*010c*/ 	.word	index@(tvmgen_default_fused_nn_batch_matmul_1_kernel)
        /*0110*/ 	.word	0x00000000


	//----- nvinfo : EIATTR_REGCOUNT
	.align		4
.L_45:
        /*0114*/ 	.byte	0x04, 0x2f
        /*0116*/ 	.short	(.L_47 - .L_46)
	.align		4
.L_46:
        /*0118*/ 	.word	index@(tvmgen_default_fused_reshape_sigmoid_multiply_reshape_multiply_reshape_kernel)
        /*011c*/ 	.word	0x00000014


	//----- nvinfo : EIATTR_FRAME_SIZE
	.align		4
.L_47:
        /*0120*/ 	.byte	0x04, 0x11
        /*0122*/ 	.short	(.L_49 - .L_48)
	.align		4
.L_48:
        /*0124*/ 	.word	index@($__internal_2_$__cuda_sm20_rcp_rn_f32_slowpath)
        /*0128*/ 	.word	0x00000000


	//----- nvinfo : EIATTR_FRAME_SIZE
	.align		4
.L_49:
        /*012c*/ 	.byte	0x04, 0x11
        /*012e*/ 	.short	(.L_51 - .L_50)
	.align		4
.L_50:
        /*0130*/ 	.word	index@(tvmgen_default_fused_reshape_sigmoid_multiply_reshape_multiply_reshape_kernel)
        /*0134*/ 	.word	0x00000000


	//----- nvinfo : EIATTR_REGCOUNT
	.align		4
.L_51:
        /*0138*/ 	.byte	0x04, 0x2f
        /*013a*/ 	.short	(.L_53 - .L_52)
	.align		4
.L_52:
        /*013c*/ 	.word	index@(tvmgen_default_fused_reshape_kernel)
        /*0140*/ 	.word	0x0000000a


	//----- nvinfo : EIATTR_FRAME_SIZE
	.align		4
.L_53:
        /*0144*/ 	.byte	0x04, 0x11
        /*0146*/ 	.short	(.L_55 - .L_54)
	.align		4
.L_54:
        /*0148*/ 	.word	index@(tvmgen_default_fused_reshape_kernel)
        /*014c*/ 	.word	0x00000000


	//----- nvinfo : EIATTR_REGCOUNT
	.align		4
.L_55:
        /*0150*/ 	.byte	0x04, 0x2f
        /*0152*/ 	.short	(.L_57 - .L_56)
	.align		4
.L_56:
        /*0154*/ 	.word	index@(tvmgen_default_fused_reshape_add_kernel)
        /*0158*/ 	.word	0x0000000c


	//----- nvinfo : EIATTR_FRAME_SIZE
	.align		4
.L_57:
        /*015c*/ 	.byte	0x04, 0x11
        /*015e*/ 	.short	(.L_59 - .L_58)
	.align		4
.L_58:
        /*0160*/ 	.word	index@(tvmgen_default_fused_reshape_add_kernel)
        /*0164*/ 	.word	0x00000000


	//----- nvinfo : EIATTR_REGCOUNT
	.align		4
.L_59:
        /*0168*/ 	.byte	0x04, 0x2f
        /*016a*/ 	.short	(.L_61 - .L_60)
	.align		4
.L_60:
        /*016c*/ 	.word	index@(tvmgen_default_fused_multiply_sum_kernel)
        /*0170*/ 	.word	0x00000011


	//----- nvinfo : EIATTR_FRAME_SIZE
	.align		4
.L_61:
        /*0174*/ 	.byte	0x04, 0x11
        /*0176*/ 	.short	(.L_63 - .L_62)
	.align		4
.L_62:
        /*0178*/ 	.word	index@(tvmgen_default_fused_multiply_sum_kernel)
        /*017c*/ 	.word	0x00000000


	//----- nvinfo : EIATTR_REGCOUNT
	.align		4
.L_63:
        /*0180*/ 	.byte	0x04, 0x2f
        /*0182*/ 	.short	(.L_65 - .L_64)
	.align		4
.L_64:
        /*0184*/ 	.word	index@(tvmgen_default_fused_nn_dense_1_kernel)
        /*0188*/ 	.word	0x0000003f


	//----- nvinfo : EIATTR_FRAME_SIZE
	.align		4
.L_65:
        /*018c*/ 	.byte	0x04, 0x11
        /*018e*/ 	.short	(.L_67 - .L_66)
	.align		4
.L_66:
        /*0190*/ 	.word	index@(tvmgen_default_fused_nn_dense_1_kernel)
        /*0194*/ 	.word	0x00000000


	//----- nvinfo : EIATTR_REGCOUNT
	.align		4
.L_67:
        /*0198*/ 	.byte	0x04, 0x2f
        /*019a*/ 	.short	(.L_69 - .L_68)
	.align		4
.L_68:
        /*019c*/ 	.word	index@(tvmgen_default_fused_nn_dense_4_kernel)
        /*01a0*/ 	.word	0x0000003f


	//----- nvinfo : EIATTR_FRAME_SIZE
	.align		4
.L_69:
        /*01a4*/ 	.byte	0x04, 0x11
        /*01a6*/ 	.short	(.L_71 - .L_70)
	.align		4
.L_70:
        /*01a8*/ 	.word	index@(tvmgen_default_fused_nn_dense_4_kernel)
        /*01ac*/ 	.word	0x00000000


	//----- nvinfo : EIATTR_REGCOUNT
	.align		4
.L_71:
        /*01b0*/ 	.byte	0x04, 0x2f
        /*01b2*/ 	.short	(.L_73 - .L_72)
	.align		4
.L_72:
        /*01b4*/ 	.word	index@(tvmgen_default_fused_reshape_transpose_1_kernel)
        /*01b8*/ 	.word	0x0000000a


	//----- nvinfo : EIATTR_FRAME_SIZE
	.align		4
.L_73:
        /*01bc*/ 	.byte	0x04, 0x11
        /*01be*/ 	.short	(.L_75 - .L_74)
	.align		4
.L_74:
        /*01c0*/ 	.word	index@(tvmgen_default_fused_reshape_transpose_1_kernel)
        /*01c4*/ 	.word	0x00000000


	//----- nvinfo : EIATTR_REGCOUNT
	.align		4
.L_75:
        /*01c8*/ 	.byte	0x04, 0x2f
        /*01ca*/ 	.short	(.L_77 - .L_76)
	.align		4
.L_76:
        /*01cc*/ 	.word	index@(tvmgen_default_fused_nn_dense_3_kernel)
        /*01d0*/ 	.word	0x0000002e


	//----- nvinfo : EIATTR_FRAME_SIZE
	.align		4
.L_77:
        /*01d4*/ 	.byte	0x04, 0x11
        /*01d6*/ 	.short	(.L_79 - .L_78)
	.align		4
.L_78:
        /*01d8*/ 	.word	index@(tvmgen_default_fused_nn_dense_3_kernel)
        /*01dc*/ 	.word	0x00000000


	//----- nvinfo : EIATTR_REGCOUNT
	.align		4
.L_79:
        /*01e0*/ 	.byte	0x04, 0x2f
        /*01e2*/ 	.short	(.L_81 - .L_80)
	.align		4
.L_80:
        /*01e4*/ 	.word	index@(tvmgen_default_fused_reshape_where_divide_kernel)
        /*01e8*/ 	.word	0x0000000c


	//----- nvinfo : EIATTR_FRAME_SIZE
	.align		4
.L_81:
        /*01ec*/ 	.byte	0x04, 0x11
        /*01ee*/ 	.short	(.L_83 - .L_82)
	.align		4
.L_82:
        /*01f0*/ 	.word	index@(tvmgen_default_fused_reshape_where_divide_kernel)
        /*01f4*/ 	.word	0x00000000


	//----- nvinfo : EIATTR_REGCOUNT
	.align		4
.L_83:
        /*01f8*/ 	.byte	0x04, 0x2f
        /*01fa*/ 	.short	(.L_85 - .L_84)
	.align		4
.L_84:
        /*01fc*/ 	.word	index@(tvmgen_default_fused_reshape_transpose_expand_dims_tile_reshape_transpose_kernel)
        /*0200*/ 	.word	0x0000000c


	//----- nvinfo : EIATTR_FRAME_SIZE
	.align		4
.L_85:
        /*0204*/ 	.byte	0x04, 0x11
        /*0206*/ 	.short	(.L_87 - .L_86)
	.align		4
.L_86:
        /*0208*/ 	.word	index@(tvmgen_default_fused_reshape_transpose_expand_dims_tile_reshape_transpose_kernel)
        /*020c*/ 	.word	0x00000000


	//----- nvinfo : EIATTR_REGCOUNT
	.align		4
.L_87:
        /*0210*/ 	.byte	0x04, 0x2f
        /*0212*/ 	.short	(.L_89 - .L_88)
	.align		4
.L_88:
        /*0214*/ 	.word	index@(tvmgen_default_fused_sqrt_multiply_add_divide_multiply_reshape_kernel)
        /*0218*/ 	.word	0x00000011


	//----- nvinfo : EIATTR_FRAME_SIZE
	.align		4
.L_89:
        /*021c*/ 	.byte	0x04, 0x11
        /*021e*/ 	.short	(.L_91 - .L_90)
	.align		4
.L_90:
        /*0220*/ 	.word	index@($__internal_1_$__cuda_sm3x_div_rn_noftz_f32_slowpath)
        /*0224*/ 	.word	0x00000000


	//----- nvinfo : EIATTR_FRAME_SIZE
	.align		4
.L_91:
        /*0228*/ 	.byte	0x04, 0x11
        /*022a*/ 	.short	(.L_93 - .L_92)
	.align		4
.L_92:
        /*022c*/ 	.word	index@($__internal_0_$__cuda_sm20_sqrt_rn_f32_slowpath)
        /*0230*/ 	.word	0x00000000


	//----- nvinfo : EIATTR_FRAME_SIZE
	.align		4
.L_93:
        /*0234*/ 	.byte	0x04, 0x11
        /*0236*/ 	.short	(.L_95 - .L_94)
	.align		4
.L_94:
        /*0238*/ 	.word	index@(tvmgen_default_fused_sqrt_multiply_add_divide_multiply_reshape_kernel)
        /*023c*/ 	.word	0x00000000


	//----- nvinfo : EIATTR_REGCOUNT
	.align		4
.L_95:
        /*0240*/ 	.byte	0x04, 0x2f
        /*0242*/ 	.short	(.L_97 - .L_96)
	.align		4
.L_96:
        /*0244*/ 	.word	index@(tvmgen_default_fused_nn_softmax_kernel_2)
        /*0248*/ 	.word	0x00000040


	//----- nvinfo : EIATTR_FRAME_SIZE
	.align		4
.L_97:
        /*024c*/ 	.byte	0x04, 0x11
        /*024e*/ 	.short	(.L_99 - .L_98)
	.align		4
.L_98:
        /*0250*/ 	.word	index@(tvmgen_default_fused_nn_softmax_kernel_2)
        /*0254*/ 	.word	0x00000000


	//----- nvinfo : EIATTR_REGCOUNT
	.align		4
.L_99:
        /*0258*/ 	.byte	0x04, 0x2f
        /*025a*/ 	.short	(.L_101 - .L_100)
	.align		4
.L_100:
        /*025c*/ 	.word	index@(tvmgen_default_fused_reshape_transpose_reshape_kernel)
        /*0260*/ 	.word	0x0000000a


	//----- nvinfo : EIATTR_FRAME_SIZE
	.align		4
.L_101:
        /*0264*/ 	.byte	0x04, 0x11
        /*0266*/ 	.short	(.L_103 - .L_102)
	.align		4
.L_102:
        /*0268*/ 	.word	index@(tvmgen_default_fused_reshape_transpose_reshape_kernel)
        /*026c*/ 	.word	0x00000000


	//----- nvinfo : EIATTR_REGCOUNT
	.align		4
.L_103:
        /*0270*/ 	.byte	0x04, 0x2f
        /*0272*/ 	.short	(.L_105 - .L_104)
	.align		4
.L_104:
        /*0274*/ 	.word	index@(tvmgen_default_fused_nn_softmax_kernel_1)
        /*0278*/ 	.word	0x0000000c


	//----- nvinfo : EIATTR_FRAME_SIZE
	.align		4
.L_105:
        /*027c*/ 	.byte	0x04, 0x11
        /*027e*/ 	.short	(.L_107 - .L_106)
	.align		4
.L_106:
        /*0280*/ 	.word	index@(tvmgen_default_fused_nn_softmax_kernel_1)
        /*0284*/ 	.word	0x00000000


	//----- nvinfo : EIATTR_MIN_STACK_SIZE
	.align		4
.L_107:
        /*0288*/ 	.byte	0x04, 0x12
        /*028a*/ 	.short	(.L_109 - .L_108)
	.align		4
.L_108:
        /*028c*/ 	.word	index@(tvmgen_default_fused_nn_softmax_kernel_1)
        /*0290*/ 	.word	0x00000000


	//----- nvinfo : EIATTR_MIN_STACK_SIZE
	.align		4
.L_109:
        /*0294*/ 	.byte	0x04, 0x12
        /*0296*/ 	.short	(.L_111 - .L_110)
	.align		4
.L_110:
        /*0298*/ 	.word	index@(tvmgen_default_fused_reshape_transpose_reshape_kernel)
        /*029c*/ 	.word	0x00000000


	//----- nvinfo : EIATTR_MIN_STACK_SIZE
	.align		4
.L_111:
        /*02a0*/ 	.byte	0x04, 0x12
        /*02a2*/ 	.short	(.L_113 - .L_112)
	.align		4
.L_112:
        /*02a4*/ 	.word	index@(tvmgen_default_fused_nn_softmax_kernel_2)
        /*02a8*/ 	.word	0x00000000


	//----- nvinfo : EIATTR_MIN_STACK_SIZE
	.align		4
.L_113:
        /*02ac*/ 	.byte	0x04, 0x12
        /*02ae*/ 	.short	(.L_115 - .L_114)
	.align		4
.L_114:
        /*02b0*/ 	.word	index@(tvmgen_default_fused_sqrt_multiply_add_divide_multiply_reshape_kernel)
        /*02b4*/ 	.word	0x00000000


	//----- nvinfo : EIATTR_MIN_STACK_SIZE
	.align		4
.L_115:
        /*02b8*/ 	.byte	0x04, 0x12
        /*02ba*/ 	.short	(.L_117 - .L_116)
	.align		4
.L_116:
        /*02bc*/ 	.word	index@(tvmgen_default_fused_reshape_transpose_expand_dims_tile_reshape_transpose_kernel)
        /*02c0*/ 	.word	0x00000000


	//----- nvinfo : EIATTR_MIN_STACK_SIZE
	.align		4
.L_117:
        /*02c4*/ 	.byte	0x04, 0x12
        /*02c6*/ 	.short	(.L_119 - .L_118)
	.align		4
.L_118:
        /*02c8*/ 	.word	index@(tvmgen_default_fused_reshape_where_divide_kernel)
        /*02cc*/ 	.word	0x00000000


	//----- nvinfo : EIATTR_MIN_STACK_SIZE
	.align		4
.L_119:
        /*02d0*/ 	.byte	0x04, 0x12
        /*02d2*/ 	.short	(.L_121 - .L_120)
	.align		4
.L_120:
        /*02d4*/ 	.word	index@(tvmgen_default_fused_nn_dense_3_kernel)
        /*02d8*/ 	.word	0x00000000


	//----- nvinfo : EIATTR_MIN_STACK_SIZE
	.align		4
.L_121:
        /*02dc*/ 	.byte	0x04, 0x12
        /*02de*/ 	.short	(.L_123 - .L_122)
	.align		4
.L_122:
        /*02e0*/ 	.word	index@(tvmgen_default_fused_reshape_transpose_1_kernel)
        /*02e4*/ 	.word	0x00000000


	//----- nvinfo : EIATTR_MIN_STACK_SIZE
	.align		4
.L_123:
        /*02e8*/ 	.byte	0x04, 0x12
        /*02ea*/ 	.short	(.L_125 - .L_124)
	.align		4
.L_124:
        /*02ec*/ 	.word	index@(tvmgen_default_fused_nn_dense_4_kernel)
        /*02f0*/ 	.word	0x00000000


	//----- nvinfo : EIATTR_MIN_STACK_SIZE
	.align		4
.L_125:
        /*02f4*/ 	.byte	0x04, 0x12
        /*02f6*/ 	.short	(.L_127 - .L_126)
	.align		4
.L_126:
        /*02f8*/ 	.word	index@(tvmgen_default_fused_nn_dense_1_kernel)
        /*02fc*/ 	.word	0x00000000


	//----- nvinfo : EIATTR_MIN_STACK_SIZE
	.align		4
.L_127:
        /*0300*/ 	.byte	0x04, 0x12
        /*0302*/ 	.short	(.L_129 - .L_128)
	.align		4
.L_128:
        /*0304*/ 	.word	index@(tvmgen_default_fused_multiply_sum_kernel)
        /*0308*/ 	.word	0x00000000


	//----- nvinfo : EIATTR_MIN_STACK_SIZE
	.align		4
.L_129:
        /*030c*/ 	.byte	0x04, 0x12
        /*030e*/ 	.short	(.L_131 - .L_130)
	.align		4
.L_130:
        /*0310*/ 	.word	index@(tvmgen_default_fused_reshape_add_kernel)
        /*0314*/ 	.word	0x00000000


	//----- nvinfo : EIATTR_MIN_STACK_SIZE
	.align		4
.L_131:
        /*0318*/ 	.byte	0x04, 0x12
        /*031a*/ 	.short	(.L_133 - .L_132)
	.align		4
.L_132:
        /*031c*/ 	.word	index@(tvmgen_default_fused_reshape_kernel)
        /*0320*/ 	.word	0x00000000


	//----- nvinfo : EIATTR_MIN_STACK_SIZE
	.align		4
.L_133:
        /*0324*/ 	.byte	0x04, 0x12
        /*0326*/ 	.short	(.L_135 - .L_134)
	.align		4
.L_134:
        /*0328*/ 	.word	index@(tvmgen_default_fused_reshape_sigmoid_multiply_reshape_multiply_reshape_kernel)
        /*032c*/ 	.word	0x00000000


	//----- nvinfo : EIATTR_MIN_STACK_SIZE
	.align		4
.L_135:
        /*0330*/ 	.byte	0x04, 0x12
        /*0332*/ 	.short	(.L_137 - .L_136)
	.align		4
.L_136:
        /*0334*/ 	.word	index@(tvmgen_default_fused_nn_batch_matmul_1_kernel)
        /*0338*/ 	.word	0x00000000


	//----- nvinfo : EIATTR_MIN_STACK_SIZE
	.align		4
.L_137:
        /*033c*/ 	.byte	0x04, 0x12
        /*033e*/ 	.short	(.L_139 - .L_138)
	.align		4
.L_138:
        /*0340*/ 	.word	index@(tvmgen_default_fused_less_add_where_take_strided_slice_kernel)
        /*0344*/ 	.word	0x00000000


	//----- nvinfo : EIATTR_MIN_STACK_SIZE
	.align		4
.L_139:
        /*0348*/ 	.byte	0x04, 0x12
        /*034a*/ 	.short	(.L_141 - .L_140)
	.align		4
.L_140:
        /*034c*/ 	.word	index@(tvmgen_default_fused_nn_dense_2_kernel)
        /*0350*/ 	.word	0x00000000


	//----- nvinfo : EIATTR_MIN_STACK_SIZE
	.align		4
.L_141:
        /*0354*/ 	.byte	0x04, 0x12
        /*0356*/ 	.short	(.L_143 - .L_142)
	.align		4
.L_142:
        /*0358*/ 	.word	index@(tvmgen_default_fused_reshape_1_kernel)
        /*035c*/ 	.word	0x00000000


	//----- nvinfo : EIATTR_MIN_STACK_SIZE
	.align		4
.L_143:
        /*0360*/ 	.byte	0x04, 0x12
        /*0362*/ 	.short	(.L_145 - .L_144)
	.align		4
.L_144:
        /*0364*/ 	.word	index@(tvmgen_default_fused_nn_dense_kernel)
        /*0368*/ 	.word	0x00000000


	//----- nvinfo : EIATTR_MIN_STACK_SIZE
	.align		4
.L_145:
        /*036c*/ 	.byte	0x04, 0x12
        /*036e*/ 	.short	(.L_147 - .L_146)
	.align		4
.L_146:
        /*0370*/ 	.word	index@(tvmgen_default_fused_nn_batch_matmul_kernel)
        /*0374*/ 	.word	0x00000000


	//----- nvinfo : EIATTR_MIN_STACK_SIZE
	.align		4
.L_147:
        /*0378*/ 	.byte	0x04, 0x12
        /*037a*/ 	.short	(.L_149 - .L_148)
	.align		4
.L_148:
        /*037c*/ 	.word	index@(tvmgen_default_fused_reshape_transpose_kernel)
        /*0380*/ 	.word	0x00000000


	//----- nvinfo : EIATTR_MIN_STACK_SIZE
	.align		4
.L_149:
        /*0384*/ 	.byte	0x04, 0x12
        /*0386*/ 	.short	(.L_151 - .L_150)
	.align		4
.L_150:
        /*0388*/ 	.word	index@(tvmgen_default_fused_nn_softmax_kernel)
        /*038c*/ 	.word	0x00000000


	//----- nvinfo : EIATTR_MIN_STACK_SIZE
	.align		4
.L_151:
        /*0390*/ 	.byte	0x04, 0x12
        /*0392*/ 	.short	(.L_153 - .L_152)
	.align		4
.L_152:
        /*0394*/ 	.word	index@(tvmgen_default_fused_multiply_strided_slice_negative_strided_slice_concatenate_multiply_add_exp_98b283a43dfeffd8__kernel)
        /*0398*/ 	.word	0x00000000


	//----- nvinfo : EIATTR_MIN_STACK_SIZE
	.align		4
.L_153:
        /*039c*/ 	.byte	0x04, 0x12
        /*039e*/ 	.short	(.L_155 - .L_154)
	.align		4
.L_154:
        /*03a0*/ 	.word	index@(tvmgen_default_fused_multiply_strided_slice_negative_strided_slice_concatenate_multiply_add_res_1bda687858ca57c0__kernel)
        /*03a4*/ 	.word	0x00000000


	//----- nvinfo : EIATTR_MIN_STACK_SIZE
	.align		4
.L_155:
        /*03a8*/ 	.byte	0x04, 0x12
        /*03aa*/ 	.short	(.L_157 - .L_156)
	.align		4
.L_156:
        /*03ac*/ 	.word	index@(tvmgen_default_fused_nn_softmax_kernel_3)
        /*03b0*/ 	.word	0x00000000
.L_157:


//--------------------- .nv.info.tvmgen_default_fused_nn_softmax_kernel_1 --------------------------
	.section	.nv.info.tvmgen_default_fused_nn_softmax_kernel_1,"",@"SHT_CUDA_INFO"
	.sectionflags	@""
	.align	4


	//----- nvinfo : EIATTR_CUDA_API_VERSION
	.align		4
        /*0000*/ 	.byte	0x04, 0x37
        /*0002*/ 	.short	(.L_159 - .L_158)
.L_158:
        /*0004*/ 	.word	0x0000007e


	//----- nvinfo : EIATTR_SW2861232_WAR
	.align		4
.L_159:
        /*0008*/ 	.byte	0x01, 0x35
	.zero		2


	//----- nvinfo : EIATTR_PARAM_CBANK
	.align		4
        /*000c*/ 	.byte	0x04, 0x0a
        /*000e*/ 	.short	(.L_161 - .L_160)
	.align		4
.L_160:
        /*0010*/ 	.word	index@(.nv.constant0.tvmgen_default_fused_nn_softmax_kernel_1)
        /*0014*/ 	.short	0x0160
        /*0016*/ 	.short	0x0018


	//----- nvinfo : EIATTR_CBANK_PARAM_SIZE
	.align		4
.L_161:
        /*0018*/ 	.byte	0x03, 0x19
        /*001a*/ 	.short	0x0018


	//----- nvinfo : EIATTR_KPARAM_INFO
	.align		4
        /*001c*/ 	.byte	0x04, 0x17
        /*001e*/ 	.short	(.L_163 - .L_162)
.L_162:
        /*0020*/ 	.word	0x00000000
        /*0024*/ 	.short	0x0002
        /*0026*/ 	.short	0x0010
        /*0028*/ 	.byte	0x00, 0xf0, 0x21, 0x00


	//----- nvinfo : EIATTR_KPARAM_INFO
	.align		4
.L_163:
        /*002c*/ 	.byte	0x04, 0x17
        /*002e*/ 	.short	(.L_165 - .L_164)
.L_164:
        /*0030*/ 	.word	0x00000000
        /*0034*/ 	.short	0x0001
        /*0036*/ 	.short	0x0008
        /*0038*/ 	.byte	0x00, 0xf0, 0x21, 0x00


	//----- nvinfo : EIATTR_KPARAM_INFO
	.align		4
.L_165:
        /*003c*/ 	.byte	0x04, 0x17
        /*003e*/ 	.short	(.L_167 - .L_166)
.L_166:
        /*0040*/ 	.word	0x00000000
        /*0044*/ 	.short	0x0000
        /*0046*/ 	.short	0x0000
        /*0048*/ 	.byte	0x00, 0xf0, 0x21, 0x00


	//----- nvinfo : EIATTR_MAXREG_COUNT
	.align		4
.L_167:
        /*004c*/ 	.byte	0x03, 0x1b
        /*004e*/ 	.short	0x0040


	//----- nvinfo : EIATTR_EXIT_INSTR_OFFSETS
	.align		4
        /*0050*/ 	.byte	0x04, 0x1c
        /*0052*/ 	.short	(.L_169 - .L_168)


	//   ....[0]....
.L_168:
        /*0054*/ 	.word	0x00000060


	//   ....[1]....
        /*0058*/ 	.word	0x000001b0


	//----- nvinfo : EIATTR_MAX_THREADS
	.align		4
.L_169:
        /*005c*/ 	.byte	0x04, 0x05
        /*005e*/ 	.short	(.L_171 - .L_170)
.L_170:
        /*0060*/ 	.word	0x00000400
        /*0064*/ 	.word	0x00000001
        /*0068*/ 	.word	0x00000001
.L_171:


//--------------------- .nv.info.tvmgen_default_fused_reshape_transpose_reshape_kernel --------------------------
	.section	.nv.info.tvmgen_default_fused_reshape_transpose_reshape_kernel,"",@"SHT_CUDA_INFO"
	.sectionflags	@""
	.align	4


	//----- nvinfo : EIATTR_CUDA_API_VERSION
	.align		4
        /*0000*/ 	.byte	0x04, 0x37
        /*0002*/ 	.short	(.L_173 - .L_172)
.L_172:
        /*0004*/ 	.word	0x0000007e


	//----- nvinfo : EIATTR_SW2861232_WAR
	.align		4
.L_173:
        /*0008*/ 	.byte	0x01, 0x35
	.zero		2


	//----- nvinfo : EIATTR_PARAM_CBANK
	.align		4
        /*000c*/ 	.byte	0x04, 0x0a
        /*000e*/ 	.short	(.L_175 - .L_174)
	.align		4
.L_174:
        /*0010*/ 	.word	index@(.nv.constant0.tvmgen_default_fused_reshape_transpose_reshape_kernel)
        /*0014*/ 	.short	0x0160
        /*0016*/ 	.short	0x0010


	//----- nvinfo : EIATTR_CBANK_PARAM_SIZE
	.align		4
.L_175:
        /*0018*/ 	.byte	0x03, 0x19
        /*001a*/ 	.short	0x0010


	//----- nvinfo : EIATTR_KPARAM_INFO
	.align		4
        /*001c*/ 	.byte	0x04, 0x17
        /*001e*/ 	.short	(.L_177 - .L_176)
.L_176:
        /*0020*/ 	.word	0x00000000
        /*0024*/ 	.short	0x0001
        /*0026*/ 	.short	0x0008
        /*0028*/ 	.byte	0x00, 0xf0, 0x21, 0x00


	//----- nvinfo : EIATTR_KPARAM_INFO
	.align		4
.L_177:
        /*002c*/ 	.byte	0x04, 0x17
        /*002e*/ 	.short	(.L_179 - .L_178)
.L_178:
        /*0030*/ 	.word	0x00000000
        /*0034*/ 	.short	0x0000
        /*0036*/ 	.short	0x0000
        /*0038*/ 	.byte	0x00, 0xf0, 0x21, 0x00


	//----- nvinfo : EIATTR_MAXREG_COUNT
	.align		4
.L_179:
        /*003c*/ 	.byte	0x03, 0x1b
        /*003e*/ 	.short	0x0040


	//----- nvinfo : EIATTR_EXIT_INSTR_OFFSETS
	.align		4
        /*0040*/ 	.byte	0x04, 0x1c
        /*0042*/ 	.short	(.L_181 - .L_180)


	//   ....[0]....
.L_180:
        /*0044*/ 	.word	0x00000120


	//----- nvinfo : EIATTR_MAX_THREADS
	.align		4
.L_181:
        /*0048*/ 	.byte	0x04, 0x05
        /*004a*/ 	.short	(.L_183 - .L_182)
.L_182:
        /*004c*/ 	.word	0x00000400
        /*0050*/ 	.word	0x00000001
        /*0054*/ 	.word	0x00000001
.L_183:


//--------------------- .nv.info.tvmgen_default_fused_nn_softmax_kernel_2 --------------------------
	.section	.nv.info.tvmgen_default_fused_nn_softmax_kernel_2,"",@"SHT_CUDA_INFO"
	.sectionflags	@""
	.align	4


	//----- nvinfo : EIATTR_CUDA_API_VERSION
	.align		4
        /*0000*/ 	.byte	0x04, 0x37
        /*0002*/ 	.short	(.L_185 - .L_184)
.L_184:
        /*0004*/ 	.word	0x0000007e


	//----- nvinfo : EIATTR_SW2861232_WAR
	.align		4
.L_185:
        /*0008*/ 	.byte	0x01, 0x35
	.zero		2


	//----- nvinfo : EIATTR_PARAM_CBANK
	.align		4
        /*000c*/ 	.byte	0x04, 0x0a
        /*000e*/ 	.short	(.L_187 - .L_186)
	.align		4
.L_186:
        /*0010*/ 	.word	index@(.nv.constant0.tvmgen_default_fused_nn_softmax_kernel_2)
        /*0014*/ 	.short	0x0160
        /*0016*/ 	.short	0x0010


	//----- nvinfo : EIATTR_CBANK_PARAM_SIZE
	.align		4
.L_187:
        /*0018*/ 	.byte	0x03, 0x19
        /*001a*/ 	.short	0x0010


	//----- nvinfo : EIATTR_KPARAM_INFO
	.align		4
        /*001c*/ 	.byte	0x04, 0x17
        /*001e*/ 	.short	(.L_189 - .L_188)
.L_188:
        /*0020*/ 	.word	0x00000000
        /*0024*/ 	.short	0x0001
        /*0026*/ 	.short	0x0008
        /*0028*/ 	.byte	0x00, 0xf0, 0x21, 0x00


	//----- nvinfo : EIATTR_KPARAM_INFO
	.align		4
.L_189:
        /*002c*/ 	.byte	0x04, 0x17
        /*002e*/ 	.short	(.L_191 - .L_190)
.L_190:
        /*0030*/ 	.word	0x00000000
        /*0034*/ 	.short	0x0000
        /*0036*/ 	.short	0x0000
        /*0038*/ 	.byte	0x00, 0xf0, 0x21, 0x00


	//----- nvinfo : EIATTR_MAXREG_COUNT
	.align		4
.L_191:
        /*003c*/ 	.byte	0x03, 0x1b
        /*003e*/ 	.short	0x0040


	//----- nvinfo : EIATTR_EXIT_INSTR_OFFSETS
	.align		4
        /*0040*/ 	.byte	0x04, 0x1c
        /*0042*/ 	.short	(.L_193 - .L_192)


	//   ....[0]....
.L_192:
        /*0044*/ 	.word	0x000000c0


	//   ....[1]....
        /*0048*/ 	.word	0x00000590


	//----- nvinfo : EIATTR_MAX_THREADS
	.align		4
.L_193:
        /*004c*/ 	.byte	0x04, 0x05
        /*004e*/ 	.short	(.L_195 - .L_194)
.L_194:
        /*0050*/ 	.word	0x00000400
        /*0054*/ 	.word	0x00000001
        /*0058*/ 	.word	0x00000001
.L_195:


//--------------------- .nv.info.tvmgen_default_fused_sqrt_multiply_add_divide_multiply_reshape_kernel --------------------------
	.section	.nv.info.tvmgen_default_fused_sqrt_multiply_add_divide_multiply_reshape_kernel,"",@"SHT_CUDA_INFO"
	.sectionflags	@""
	.align	4


	//----- nvinfo : EIATTR_CUDA_API_VERSION
	.align		4
        /*0000*/ 	.byte	0x04, 0x37
        /*0002*/ 	.short	(.L_197 - .L_196)
.L_196:
        /*0004*/ 	.word	0x0000007e


	//----- nvinfo : EIATTR_SW2861232_WAR
	.align		4
.L_197:
        /*0008*/ 	.byte	0x01, 0x35
	.zero		2


	//----- nvinfo : EIATTR_PARAM_CBANK
	.align		4
        /*000c*/ 	.byte	0x04, 0x0a
        /*000e*/ 	.short	(.L_199 - .L_198)
	.align		4
.L_198:
        /*0010*/ 	.word	index@(.nv.constant0.tvmgen_default_fused_sqrt_multiply_add_divide_multiply_reshape_kernel)
        /*0014*/ 	.short	0x0160
        /*0016*/ 	.short	0x0020


	//----- nvinfo : EIATTR_CBANK_PARAM_SIZE
	.align		4
.L_199:
        /*0018*/ 	.byte	0x03, 0x19
        /*001a*/ 	.short	0x0020


	//----- nvinfo : EIATTR_KPARAM_INFO
	.align		4
        /*001c*/ 	.byte	0x04, 0x17
        /*001e*/ 	.short	(.L_201 - .L_200)
.L_200:
        /*0020*/ 	.word	0x00000000
        /*0024*/ 	.short	0x0003
        /*0026*/ 	.short	0x0018
        /*0028*/ 	.byte	0x00, 0xf0, 0x21, 0x00


	//----- nvinfo : EIATTR_KPARAM_INFO
	.align		4
.L_201:
        /*002c*/ 	.byte	0x04, 0x17
        /*002e*/ 	.short	(.L_203 - .L_202)
.L_202:
        /*0030*/ 	.word	0x00000000
        /*0034*/ 	.short	0x0002
        /*0036*/ 	.short	0x0010
        /*0038*/ 	.byte	0x00, 0xf0, 0x21, 0x00


	//----- nvinfo : EIATTR_KPARAM_INFO
	.align		4
.L_203:
        /*003c*/ 	.byte	0x04, 0x17
        /*003e*/ 	.short	(.L_205 - .L_204)
.L_204:
        /*0040*/ 	.word	0x00000000
        /*0044*/ 	.short	0x0001
        /*0046*/ 	.short	0x0008
        /*0048*/ 	.byte	0x00, 0xf0, 0x21, 0x00


	//----- nvinfo : EIATTR_KPARAM_INFO
	.align		4
.L_205:
        /*004c*/ 	.byte	0x04, 0x17
        /*004e*/ 	.short	(.L_207 - .L_206)
.L_206:
        /*0050*/ 	.word	0x00000000
        /*0054*/ 	.short	0x0000
        /*0056*/ 	.short	0x0000
        /*0058*/ 	.byte	0x00, 0xf0, 0x21, 0x00


	//----- nvinfo : EIATTR_MAXREG_COUNT
	.align		4
.L_207:
        /*005c*/ 	.byte	0x03, 0x1b
        /*005e*/ 	.short	0x0040


	//----- nvinfo : EIATTR_EXIT_INSTR_OFFSETS
	.align		4
        /*0060*/ 	.byte	0x04, 0x1c
        /*0062*/ 	.short	(.L_209 - .L_208)


	//   ....[0]....
.L_208:
        /*0064*/ 	.word	0x000002f0


	//----- nvinfo : EIATTR_MAX_THREADS
	.align		4
.L_209:
        /*0068*/ 	.byte	0x04, 0x05
        /*006a*/ 	.short	(.L_211 - .L_210)
.L_210:
        /*006c*/ 	.word	0x00000400
        /*0070*/ 	.word	0x00000001
        /*0074*/ 	.word	0x00000001


	//----- nvinfo : EIATTR_CRS_STACK_SIZE
	.align		4
.L_211:
        /*0078*/ 	.byte	0x04, 0x1e
        /*007a*/ 	.short	(.L_213 - .L_212)
.L_212:
        /*007c*/ 	.word	0x00000000
.L_213:


//--------------------- .nv.info.tvmgen_default_fused_reshape_transpose_expand_dims_tile_reshape_transpose_kernel --------------------------
	.section	.nv.info.tvmgen_default_fused_reshape_transpose_expand_dims_tile_reshape_transpose_kernel,"",@"SHT_CUDA_INFO"
	.sectionflags	@""
	.align	4


	//----- nvinfo : EIATTR_CUDA_API_VERSION
	.align		4
        /*0000*/ 	.byte	0x04, 0x37
        /*0002*/ 	.short	(.L_215 - .L_214)
.L_214:
        /*0004*/ 	.word	0x0000007e


	//----- nvinfo : EIATTR_SW2861232_WAR
	.align		4
.L_215:
        /*0008*/ 	.byte	0x01, 0x35
	.zero		2


	//----- nvinfo : EIATTR_PARAM_CBANK
	.align		4
        /*000c*/ 	.byte	0x04, 0x0a
        /*000e*/ 	.short	(.L_217 - .L_216)
	.align		4
.L_216:
        /*0010*/ 	.word	index@(.nv.constant0.tvmgen_default_fused_reshape_transpose_expand_dims_tile_reshape_transpose_kernel)
        /*0014*/ 	.short	0x0160
        /*0016*/ 	.short	0x0010


	//----- nvinfo : EIATTR_CBANK_PARAM_SIZE
	.align		4
.L_217:
        /*0018*/ 	.byte	0x03, 0x19
        /*001a*/ 	.short	0x0010


	//----- nvinfo : EIATTR_KPARAM_INFO
	.align		4
        /*001c*/ 	.byte	0x04, 0x17
        /*001e*/ 	.short	(.L_219 - .L_218)
.L_218:
        /*0020*/ 	.word	0x00000000
        /*0024*/ 	.short	0x0001
        /*0026*/ 	.short	0x0008
        /*0028*/ 	.byte	0x00, 0xf0, 0x21, 0x00


	//----- nvinfo : EIATTR_KPARAM_INFO
	.align		4
.L_219:
        /*002c*/ 	.byte	0x04, 0x17
        /*002e*/ 	.short	(.L_221 - .L_220)
.L_220:
        /*0030*/ 	.word	0x00000000
        /*0034*/ 	.short	0x0000
        /*0036*/ 	.short	0x0000
        /*0038*/ 	.byte	0x00, 0xf0, 0x21, 0x00


	//----- nvinfo : EIATTR_MAXREG_COUNT
	.align		4
.L_221:
        /*003c*/ 	.byte	0x03, 0x1b
        /*003e*/ 	.short	0x0040


	//----- nvinfo : EIATTR_EXIT_INSTR_OFFSETS
	.align		4
        /*0040*/ 	.byte	0x04, 0x1c
        /*0042*/ 	.short	(.L_223 - .L_222)


	//   ....[0]....
.L_222:
        /*0044*/ 	.word	0x000001d0


	//----- nvinfo : EIATTR_MAX_THREADS
	.align		4
.L_223:
        /*0048*/ 	.byte	0x04, 0x05
        /*004a*/ 	.short	(.L_225 - .L_224)
.L_224:
        /*004c*/ 	.word	0x00000400
        /*0050*/ 	.word	0x00000001
        /*0054*/ 	.word	0x00000001
.L_225:


//--------------------- .nv.info.tvmgen_default_fused_reshape_where_divide_kernel --------------------------
	.section	.nv.info.tvmgen_default_fused_reshape_where_divide_kernel,"",@"SHT_CUDA_INFO"
	.sectionflags	@""
	.align	4


	//----- nvinfo : EIATTR_CUDA_API_VERSION
	.align		4
        /*0000*/ 	.byte	0x04, 0x37
        /*0002*/ 	.short	(.L_227 - .L_226)
.L_226:
        /*0004*/ 	.word	0x0000007e


	//----- nvinfo : EIATTR_SW2861232_WAR
	.align		4
.L_227:
        /*0008*/ 	.byte	0x01, 0x35
	.zero		2


	//----- nvinfo : EIATTR_PARAM_CBANK
	.align		4
        /*000c*/ 	.byte	0x04, 0x0a
        /*000e*/ 	.short	(.L_229 - .L_228)
	.align		4
.L_228:
        /*0010*/ 	.word	index@(.nv.constant0.tvmgen_default_fused_reshape_where_divide_kernel)
        /*0014*/ 	.short	0x0160
        /*0016*/ 	.short	0x0018


	//----- nvinfo : EIATTR_CBANK_PARAM_SIZE
	.align		4
.L_229:
        /*0018*/ 	.byte	0x03, 0x19
        /*001a*/ 	.short	0x0018


	//----- nvinfo : EIATTR_KPARAM_INFO
	.align		4
        /*001c*/ 	.byte	0x04, 0x17
        /*001e*/ 	.short	(.L_231 - .L_230)
.L_230:
        /*0020*/ 	.word	0x00000000
        /*0024*/ 	.short	0x0002
        /*0026*/ 	.short	0x0010
        /*0028*/ 	.byte	0x00, 0xf0, 0x21, 0x00


	//----- nvinfo : EIATTR_KPARAM_INFO
	.align		4
.L_231:
        /*002c*/ 	.byte	0x04, 0x17
        /*002e*/ 	.short	(.L_233 - .L_232)
.L_232:
        /*0030*/ 	.word	0x00000000
        /*0034*/ 	.short	0x0001
        /*0036*/ 	.short	0x0008
        /*0038*/ 	.byte	0x00, 0xf0, 0x21, 0x00


	//----- nvinfo : EIATTR_KPARAM_INFO
	.align		4
.L_233:
        /*003c*/ 	.byte	0x04, 0x17
        /*003e*/ 	.short	(.L_235 - .L_234)
.L_234:
        /*0040*/ 	.word	0x00000000
        /*0044*/ 	.short	0x0000
        /*0046*/ 	.short	0x0000
        /*0048*/ 	.byte	0x00, 0xf0, 0x21, 0x00


	//----- nvinfo : EIATTR_MAXREG_COUNT
	.align		4
.L_235:
        /*004c*/ 	.byte	0x03, 0x1b
        /*004e*/ 	.short	0x0040


	//----- nvinfo : EIATTR_EXIT_INSTR_OFFSETS
	.align		4
        /*0050*/ 	.byte	0x04, 0x1c
        /*0052*/ 	.short	(.L_237 - .L_236)


	//   ....[0]....
.L_236:
        /*0054*/ 	.word	0x00000060


	//   ....[1]....
        /*0058*/ 	.word	0x00000270


	//----- nvinfo : EIATTR_MAX_THREADS
	.align		4
.L_237:
        /*005c*/ 	.byte	0x04, 0x05
        /*005e*/ 	.short	(.L_239 - .L_238)
.L_238:
        /*0060*/ 	.word	0x00000400
        /*0064*/ 	.word	0x00000001
        /*0068*/ 	.word	0x00000001


	//----- nvinfo : EIATTR_CRS_STACK_SIZE
	.align		4
.L_239:
        /*006c*/ 	.byte	0x04, 0x1e
        /*006e*/ 	.short	(.L_241 - .L_240)
.L_240:
        /*0070*/ 	.word	0x00000000
.L_241:


//--------------------- .nv.info.tvmgen_default_fused_nn_dense_3_kernel --------------------------
	.section	.nv.info.tvmgen_default_fused_nn_dense_3_kernel,"",@"SHT_CUDA_INFO"
	.sectionflags	@""
	.align	4


	//----- nvinfo : EIATTR_CUDA_API_VERSION
	.align		4
        /*0000*/ 	.byte	0x04, 0x37
        /*0002*/ 	.short	(.L_243 - .L_242)
.L_242:
        /*0004*/ 	.word	0x0000007e


	//----- nvinfo : EIATTR_SW2861232_WAR
	.align		4
.L_243:
        /*0008*/ 	.byte	0x01, 0x35
	.zero		2


	//----- nvinfo : EIATTR_PARAM_CBANK
	.align		4
        /*000c*/ 	.byte	0x04, 0x0a
        /*000e*/ 	.short	(.L_245 - .L_244)
	.align		4
.L_244:
        /*0010*/ 	.word	index@(.nv.constant0.tvmgen_default_fused_nn_dense_3_kernel)
        /*0014*/ 	.short	0x0160
        /*0016*/ 	.short	0x0018


	//----- nvinfo : EIATTR_CBANK_PARAM_SIZE
	.align		4
.L_245:
        /*0018*/ 	.byte	0x03, 0x19
        /*001a*/ 	.short	0x0018


	//----- nvinfo : EIATTR_KPARAM_INFO
	.align		4
        /*001c*/ 	.byte	0x04, 0x17
        /*001e*/ 	.short	(.L_247 - .L_246)
.L_246:
        /*0020*/ 	.word	0x00000000
        /*0024*/ 	.short	0x0002
        /*0026*/ 	.short	0x0010
        /*0028*/ 	.byte	0x00, 0xf0, 0x21, 0x00


	//----- nvinfo : EIATTR_KPARAM_INFO
	.align		4
.L_247:
        /*002c*/ 	.byte	0x04, 0x17
        /*002e*/ 	.short	(.L_249 - .L_248)
.L_248:
        /*0030*/ 	.word	0x00000000
        /*0034*/ 	.short	0x0001
        /*0036*/ 	.short	0x0008
        /*0038*/ 	.byte	0x00, 0xf0, 0x21, 0x00


	//----- nvinfo : EIATTR_KPARAM_INFO
	.align		4
.L_249:
        /*003c*/ 	.byte	0x04, 0x17
        /*003e*/ 	.short	(.L_251 - .L_250)
.L_250:
        /*0040*/ 	.word	0x00000000
        /*0044*/ 	.short	0x0000
        /*0046*/ 	.short	0x0000
        /*0048*/ 	.byte	0x00, 0xf0, 0x21, 0x00


	//----- nvinfo : EIATTR_MAXREG_COUNT
	.align		4
.L_251:
        /*004c*/ 	.byte	0x03, 0x1b
        /*004e*/ 	.short	0x00ff


	//----- nvinfo : EIATTR_COOP_GROUP_MASK_REGIDS
	.align		4
        /*0050*/ 	.byte	0x04, 0x29
        /*0052*/ 	.short	(.L_253 - .L_252)


	//   ....[0]....
.L_252:
        /*0054*/ 	.word	0x05000003


	//   ....[1]....
        /*0058*/ 	.word	0x05000003


	//   ....[2]....
        /*005c*/ 	.word	0x05000003


	//   ....[3]....
        /*0060*/ 	.word	0x05000003


	//   ....[4]....
        /*0064*/ 	.word	0x05000003


	//   ....[5]....
        /*0068*/ 	.word	0x05000002


	//----- nvinfo : EIATTR_COOP_GROUP_INSTR_OFFSETS
	.align		4
.L_253:
        /*006c*/ 	.byte	0x04, 0x28
        /*006e*/ 	.short	(.L_255 - .L_254)


	//   ....[0]....
.L_254:
        /*0070*/ 	.word	0x000004b0


	//   ....[1]....
        /*0074*/ 	.word	0x000004d0


	//   ....[2]....
        /*0078*/ 	.word	0x00000500


	//   ....[3]....
        /*007c*/ 	.word	0x00000520


	//   ....[4]....
        /*0080*/ 	.word	0x00000550


	//   ....[5]....
        /*0084*/ 	.word	0x000005b0


	//----- nvinfo : EIATTR_EXIT_INSTR_OFFSETS
	.align		4
.L_255:
        /*0088*/ 	.byte	0x04, 0x1c
        /*008a*/ 	.short	(.L_257 - .L_256)


	//   ....[0]....
.L_256:
        /*008c*/ 	.word	0x000005f0


	//   ....[1]....
        /*0090*/ 	.word	0x00000650


	//----- nvinfo : EIATTR_MAX_THREADS
	.align		4
.L_257:
        /*0094*/ 	.byte	0x04, 0x05
        /*0096*/ 	.short	(.L_259 - .L_258)
.L_258:
        /*0098*/ 	.word	0x00000040
        /*009c*/ 	.word	0x00000001
        /*00a0*/ 	.word	0x00000001
.L_259:


//--------------------- .nv.info.tvmgen_default_fused_reshape_transpose_1_kernel --------------------------
	.section	.nv.info.tvmgen_default_fused_reshape_transpose_1_kernel,"",@"SHT_CUDA_INFO"
	.sectionflags	@""
	.align	4


	//----- nvinfo : EIATTR_CUDA_API_VERSION
	.align		4
        /*0000*/ 	.byte	0x04, 0x37
        /*0002*/ 	.short	(.L_261 - .L_260)
.L_260:
        /*0004*/ 	.word	0x0000007e


	//----- nvinfo : EIATTR_SW2861232_WAR
	.align		4
.L_261:
        /*0008*/ 	.byte	0x01, 0x35
	.zero		2


	//----- nvinfo : EIATTR_PARAM_CBANK
	.align		4
        /*000c*/ 	.byte	0x04, 0x0a
        /*000e*/ 	.short	(.L_263 - .L_262)
	.align		4
.L_262:
        /*0010*/ 	.word	index@(.nv.constant0.tvmgen_default_fused_reshape_transpose_1_kernel)
        /*0014*/ 	.short	0x0160
        /*0016*/ 	.short	0x0010


	//----- nvinfo : EIATTR_CBANK_PARAM_SIZE
	.align		4
.L_263:
        /*0018*/ 	.byte	0x03, 0x19
        /*001a*/ 	.short	0x0010


	//----- nvinfo : EIATTR_KPARAM_INFO
	.align		4
        /*001c*/ 	.byte	0x04, 0x17
        /*001e*/ 	.short	(.L_265 - .L_264)
.L_264:
        /*0020*/ 	.word	0x00000000
        /*0024*/ 	.short	0x0001
        /*0026*/ 	.short	0x0008
        /*0028*/ 	.byte	0x00, 0xf0, 0x21, 0x00


	//----- nvinfo : EIATTR_KPARAM_INFO
	.align		4
.L_265:
        /*002c*/ 	.byte	0x04, 0x17
        /*002e*/ 	.short	(.L_267 - .L_266)
.L_266:
        /*0030*/ 	.word	0x00000000
        /*0034*/ 	.short	0x0000
        /*0036*/ 	.short	0x0000
        /*0038*/ 	.byte	0x00, 0xf0, 0x21, 0x00


	//----- nvinfo : EIATTR_MAXREG_COUNT
	.align		4
.L_267:
        /*003c*/ 	.byte	0x03, 0x1b
        /*003e*/ 	.short	0x0040


	//----- nvinfo : EIATTR_EXIT_INSTR_OFFSETS
	.align		4
        /*0040*/ 	.byte	0x04, 0x1c
        /*0042*/ 	.short	(.L_269 - .L_268)


	//   ....[0]....
.L_268:
        /*0044*/ 	.word	0x00000180


	//----- nvinfo : EIATTR_MAX_THREADS
	.align		4
.L_269:
        /*0048*/ 	.byte	0x04, 0x05
        /*004a*/ 	.short	(.L_271 - .L_270)
.L_270:
        /*004c*/ 	.word	0x00000400
        /*0050*/ 	.word	0x00000001
        /*0054*/ 	.word	0x00000001
.L_271:


//--------------------- .nv.info.tvmgen_default_fused_nn_dense_4_kernel --------------------------
	.section	.nv.info.tvmgen_default_fused_nn_dense_4_kernel,"",@"SHT_CUDA_INFO"
	.sectionflags	@""
	.align	4


	//----- nvinfo : EIATTR_CUDA_API_VERSION
	.align		4
        /*0000*/ 	.byte	0x04, 0x37
        /*0002*/ 	.short	(.L_273 - .L_272)
.L_272:
        /*0004*/ 	.word	0x0000007e


	//----- nvinfo : EIATTR_SW2861232_WAR
	.align		4
.L_273:
        /*0008*/ 	.byte	0x01, 0x35
	.zero		2


	//----- nvinfo : EIATTR_PARAM_CBANK
	.align		4
        /*000c*/ 	.byte	0x04, 0x0a
        /*000e*/ 	.short	(.L_275 - .L_274)
	.align		4
.L_274:
        /*0010*/ 	.word	index@(.nv.constant0.tvmgen_default_fused_nn_dense_4_kernel)
        /*0014*/ 	.short	0x0160
        /*0016*/ 	.short	0x0018


	//----- nvinfo : EIATTR_CBANK_PARAM_SIZE
	.align		4
.L_275:
        /*0018*/ 	.byte	0x03, 0x19
        /*001a*/ 	.short	0x0018


	//----- nvinfo : EIATTR_KPARAM_INFO
	.align		4
        /*001c*/ 	.byte	0x04, 0x17
        /*001e*/ 	.short	(.L_277 - .L_276)
.L_276:
        /*0020*/ 	.word	0x00000000
        /*0024*/ 	.short	0x0002
        /*0026*/ 	.short	0x0010
        /*0028*/ 	.byte	0x00, 0xf0, 0x21, 0x00


	//----- nvinfo : EIATTR_KPARAM_INFO
	.align		4
.L_277:
        /*002c*/ 	.byte	0x04, 0x17
        /*002e*/ 	.short	(.L_279 - .L_278)
.L_278:
        /*0030*/ 	.word	0x00000000
        /*0034*/ 	.short	0x0001
        /*0036*/ 	.short	0x0008
        /*0038*/ 	.byte	0x00, 0xf0, 0x21, 0x00


	//----- nvinfo : EIATTR_KPARAM_INFO
	.align		4
.L_279:
        /*003c*/ 	.byte	0x04, 0x17
        /*003e*/ 	.short	(.L_281 - .L_280)
.L_280:
        /*0040*/ 	.word	0x00000000
        /*0044*/ 	.short	0x0000
        /*0046*/ 	.short	0x0000
        /*0048*/ 	.byte	0x00, 0xf0, 0x21, 0x00


	//----- nvinfo : EIATTR_MAXREG_COUNT
	.align		4
.L_281:
        /*004c*/ 	.byte	0x03, 0x1b
        /*004e*/ 	.short	0x00ff


	//----- nvinfo : EIATTR_COOP_GROUP_MASK_REGIDS
	.align		4
        /*0050*/ 	.byte	0x04, 0x29
        /*0052*/ 	.short	(.L_283 - .L_282)


	//   ....[0]....
.L_282:
        /*0054*/ 	.word	0x05000000


	//   ....[1]....
        /*0058*/ 	.word	0x05000000


	//   ....[2]....
        /*005c*/ 	.word	0x05000000


	//   ....[3]....
        /*0060*/ 	.word	0x05000000


	//   ....[4]....
        /*0064*/ 	.word	0x05000000


	//   ....[5]....
        /*0068*/ 	.word	0x05000002


	//----- nvinfo : EIATTR_COOP_GROUP_INSTR_OFFSETS
	.align		4
.L_283:
        /*006c*/ 	.byte	0x04, 0x28
        /*006e*/ 	.short	(.L_285 - .L_284)


	//   ....[0]....
.L_284:
        /*0070*/ 	.word	0x000006b0


	//   ....[1]....
        /*0074*/ 	.word	0x000006d0


	//   ....[2]....
        /*0078*/ 	.word	0x000006f0


	//   ....[3]....
        /*007c*/ 	.word	0x00000710


	//   ....[4]....
        /*0080*/ 	.word	0x00000740


	//   ....[5]....
        /*0084*/ 	.word	0x000007d0


	//----- nvinfo : EIATTR_EXIT_INSTR_OFFSETS
	.align		4
.L_285:
        /*0088*/ 	.byte	0x04, 0x1c
        /*008a*/ 	.short	(.L_287 - .L_286)


	//   ....[0]....
.L_286:
        /*008c*/ 	.word	0x00000810


	//   ....[1]....
        /*0090*/ 	.word	0x00000860


	//----- nvinfo : EIATTR_MAX_THREADS
	.align		4
.L_287:
        /*0094*/ 	.byte	0x04, 0x05
        /*0096*/ 	.short	(.L_289 - .L_288)
.L_288:
        /*0098*/ 	.word	0x00000040
        /*009c*/ 	.word	0x00000001
        /*00a0*/ 	.word	0x00000001
.L_289:


//--------------------- .nv.info.tvmgen_default_fused_nn_dense_1_kernel --------------------------
	.section	.nv.info.tvmgen_default_fused_nn_dense_1_kernel,"",@"SHT_CUDA_INFO"
	.sectionflags	@""
	.align	4


	//----- nvinfo : EIATTR_CUDA_API_VERSION
	.align		4
        /*0000*/ 	.byte	0x04, 0x37
        /*0002*/ 	.short	(.L_291 - .L_290)
.L_290:
        /*0004*/ 	.word	0x0000007e


	//----- nvinfo : EIATTR_SW2861232_WAR
	.align		4
.L_291:
        /*0008*/ 	.byte	0x01, 0x35
	.zero		2


	//----- nvinfo : EIATTR_PARAM_CBANK
	.align		4
        /*000c*/ 	.byte	0x04, 0x0a
        /*000e*/ 	.short	(.L_293 - .L_292)
	.align		4
.L_292:
        /*0010*/ 	.word	index@(.nv.constant0.tvmgen_default_fused_nn_dense_1_kernel)
        /*0014*/ 	.short	0x0160
        /*0016*/ 	.short	0x0018


	//----- nvinfo : EIATTR_CBANK_PARAM_SIZE
	.align		4
.L_293:
        /*0018*/ 	.byte	0x03, 0x19
        /*001a*/ 	.short	0x0018


	//----- nvinfo : EIATTR_KPARAM_INFO
	.align		4
        /*001c*/ 	.byte	0x04, 0x17
        /*001e*/ 	.short	(.L_295 - .L_294)
.L_294:
        /*0020*/ 	.word	0x00000000
        /*0024*/ 	.short	0x0002
        /*0026*/ 	.short	0x0010
        /*0028*/ 	.byte	0x00, 0xf0, 0x21, 0x00


	//----- nvinfo : EIATTR_KPARAM_INFO
	.align		4
.L_295:
        /*002c*/ 	.byte	0x04, 0x17
        /*002e*/ 	.short	(.L_297 - .L_296)
.L_296:
        /*0030*/ 	.word	0x00000000
        /*0034*/ 	.short	0x0001
        /*0036*/ 	.short	0x0008
        /*0038*/ 	.byte	0x00, 0xf0, 0x21, 0x00


	//----- nvinfo : EIATTR_KPARAM_INFO
	.align		4
.L_297:
        /*003c*/ 	.byte	0x04, 0x17
        /*003e*/ 	.short	(.L_299 - .L_298)
.L_298:
        /*0040*/ 	.word	0x00000000
        /*0044*/ 	.short	0x0000
        /*0046*/ 	.short	0x0000
        /*0048*/ 	.byte	0x00, 0xf0, 0x21, 0x00


	//----- nvinfo : EIATTR_MAXREG_COUNT
	.align		4
.L_299:
        /*004c*/ 	.byte	0x03, 0x1b
        /*004e*/ 	.short	0x00ff


	//----- nvinfo : EIATTR_COOP_GROUP_MASK_REGIDS
	.align		4
        /*0050*/ 	.byte	0x04, 0x29
        /*0052*/ 	.short	(.L_301 - .L_300)


	//   ....[0]....
.L_300:
        /*0054*/ 	.word	0x05000000


	//   ....[1]....
        /*0058*/ 	.word	0x05000000


	//   ....[2]....
        /*005c*/ 	.word	0x05000000


	//   ....[3]....
        /*0060*/ 	.word	0x05000000


	//   ....[4]....
        /*0064*/ 	.word	0x05000000


	//   ....[5]....
        /*0068*/ 	.word	0x05000002


	//----- nvinfo : EIATTR_COOP_GROUP_INSTR_OFFSETS
	.align		4
.L_301:
        /*006c*/ 	.byte	0x04, 0x28
        /*006e*/ 	.short	(.L_303 - .L_302)


	//   ....[0]....
.L_302:
        /*0070*/ 	.word	0x000006b0


	//   ....[1]....
        /*0074*/ 	.word	0x000006d0


	//   ....[2]....
        /*0078*/ 	.word	0x000006f0


	//   ....[3]....
        /*007c*/ 	.word	0x00000710


	//   ....[4]....
        /*0080*/ 	.word	0x00000740


	//   ....[5]....
        /*0084*/ 	.word	0x000007d0


	//----- nvinfo : EIATTR_EXIT_INSTR_OFFSETS
	.align		4
.L_303:
        /*0088*/ 	.byte	0x04, 0x1c
        /*008a*/ 	.short	(.L_305 - .L_304)


	//   ....[0]....
.L_304:
        /*008c*/ 	.word	0x00000810


	//   ....[1]....
        /*0090*/ 	.word	0x00000860


	//----- nvinfo : EIATTR_MAX_THREADS
	.align		4
.L_305:
        /*0094*/ 	.byte	0x04, 0x05
        /*0096*/ 	.short	(.L_307 - .L_306)
.L_306:
        /*0098*/ 	.word	0x00000040
        /*009c*/ 	.word	0x00000001
        /*00a0*/ 	.word	0x00000001
.L_307:


//--------------------- .nv.info.tvmgen_default_fused_multiply_sum_kernel --------------------------
	.section	.nv.info.tvmgen_default_fused_multiply_sum_kernel,"",@"SHT_CUDA_INFO"
	.sectionflags	@""
	.align	4


	//----- nvinfo : EIATTR_CUDA_API_VERSION
	.align		4
        /*0000*/ 	.byte	0x04, 0x37
        /*0002*/ 	.short	(.L_309 - .L_308)
.L_308:
        /*0004*/ 	.word	0x0000007e


	//----- nvinfo : EIATTR_SW2861232_WAR
	.align		4
.L_309:
        /*0008*/ 	.byte	0x01, 0x35
	.zero		2


	//----- nvinfo : EIATTR_PARAM_CBANK
	.align		4
        /*000c*/ 	.byte	0x04, 0x0a
        /*000e*/ 	.short	(.L_311 - .L_310)
	.align		4
.L_310:
        /*0010*/ 	.word	index@(.nv.constant0.tvmgen_default_fused_multiply_sum_kernel)
        /*0014*/ 	.short	0x0160
        /*0016*/ 	.short	0x0010


	//----- nvinfo : EIATTR_CBANK_PARAM_SIZE
	.align		4
.L_311:
        /*0018*/ 	.byte	0x03, 0x19
        /*001a*/ 	.short	0x0010


	//----- nvinfo : EIATTR_KPARAM_INFO
	.align		4
        /*001c*/ 	.byte	0x04, 0x17
        /*001e*/ 	.short	(.L_313 - .L_312)
.L_312:
        /*0020*/ 	.word	0x00000000
        /*0024*/ 	.short	0x0001
        /*0026*/ 	.short	0x0008
        /*0028*/ 	.byte	0x00, 0xf0, 0x21, 0x00


	//----- nvinfo : EIATTR_KPARAM_INFO
	.align		4
.L_313:
        /*002c*/ 	.byte	0x04, 0x17
        /*002e*/ 	.short	(.L_315 - .L_314)
.L_314:
        /*0030*/ 	.word	0x00000000
        /*0034*/ 	.short	0x0000
        /*0036*/ 	.short	0x0000
        /*0038*/ 	.byte	0x00, 0xf0, 0x21, 0x00


	//----- nvinfo : EIATTR_MAXREG_COUNT
	.align		4
.L_315:
        /*003c*/ 	.byte	0x03, 0x1b
        /*003e*/ 	.short	0x0040


	//----- nvinfo : EIATTR_COOP_GROUP_MASK_REGIDS
	.align		4
        /*0040*/ 	.byte	0x04, 0x29
        /*0042*/ 	.short	(.L_317 - .L_316)


	//   ....[0]....
.L_316:
        /*0044*/ 	.word	0x05000007


	//   ....[1]....
        /*0048*/ 	.word	0x05000007


	//   ....[2]....
        /*004c*/ 	.word	0x05000007


	//   ....[3]....
        /*0050*/ 	.word	0x05000007


	//   ....[4]....
        /*0054*/ 	.word	0x05000007


	//   ....[5]....
        /*0058*/ 	.word	0x05000007


	//----- nvinfo : EIATTR_COOP_GROUP_INSTR_OFFSETS
	.align		4
.L_317:
        /*005c*/ 	.byte	0x04, 0x28
        /*005e*/ 	.short	(.L_319 - .L_318)


	//   ....[0]....
.L_318:
        /*0060*/ 	.word	0x00000fb0


	//   ....[1]....
        /*0064*/ 	.word	0x00000fd0


	//   ....[2]....
        /*0068*/ 	.word	0x00000ff0


	//   ....[3]....
        /*006c*/ 	.word	0x00001010


	//   ....[4]....
        /*0070*/ 	.word	0x00001030


	//   ....[5]....
        /*0074*/ 	.word	0x00001050


	//----- nvinfo : EIATTR_EXIT_INSTR_OFFSETS
	.align		4
.L_319:
        /*0078*/ 	.byte	0x04, 0x1c
        /*007a*/ 	.short	(.L_321 - .L_320)


	//   ....[0]....
.L_320:
        /*007c*/ 	.word	0x00001060


	//   ....[1]....
        /*0080*/ 	.word	0x000010a0


	//----- nvinfo : EIATTR_MAX_THREADS
	.align		4
.L_321:
        /*0084*/ 	.byte	0x04, 0x05
        /*0086*/ 	.short	(.L_323 - .L_322)
.L_322:
        /*0088*/ 	.word	0x00000400
        /*008c*/ 	.word	0x00000001
        /*0090*/ 	.word	0x00000001


	//----- nvinfo : EIATTR_CRS_STACK_SIZE
	.align		4
.L_323:
        /*0094*/ 	.byte	0x04, 0x1e
        /*0096*/ 	.short	(.L_325 - .L_324)
.L_324:
        /*0098*/ 	.word	0x00000000
.L_325:


//--------------------- .nv.info.tvmgen_default_fused_reshape_add_kernel --------------------------
	.section	.nv.info.tvmgen_default_fused_reshape_add_kernel,"",@"SHT_CUDA_INFO"
	.sectionflags	@""
	.align	4


	//----- nvinfo : EIATTR_CUDA_API_VERSION
	.align		4
        /*0000*/ 	.byte	0x04, 0x37
        /*0002*/ 	.short	(.L_327 - .L_326)
.L_326:
        /*0004*/ 	.word	0x0000007e


	//----- nvinfo : EIATTR_SW2861232_WAR
	.align		4
.L_327:
        /*0008*/ 	.byte	0x01, 0x35
	.zero		2


	//----- nvinfo : EIATTR_PARAM_CBANK
	.align		4
        /*000c*/ 	.byte	0x04, 0x0a
        /*000e*/ 	.short	(.L_329 - .L_328)
	.align		4
.L_328:
        /*0010*/ 	.word	index@(.nv.constant0.tvmgen_default_fused_reshape_add_kernel)
        /*0014*/ 	.short	0x0160
        /*0016*/ 	.short	0x0018


	//----- nvinfo : EIATTR_CBANK_PARAM_SIZE
	.align		4
.L_329:
        /*0018*/ 	.byte	0x03, 0x19
        /*001a*/ 	.short	0x0018


	//----- nvinfo : EIATTR_KPARAM_INFO
	.align		4
        /*001c*/ 	.byte	0x04, 0x17
        /*001e*/ 	.short	(.L_331 - .L_330)
.L_330:
        /*0020*/ 	.word	0x00000000
        /*0024*/ 	.short	0x0002
        /*0026*/ 	.short	0x0010
        /*0028*/ 	.byte	0x00, 0xf0, 0x21, 0x00


	//----- nvinfo : EIATTR_KPARAM_INFO
	.align		4
.L_331:
        /*002c*/ 	.byte	0x04, 0x17
        /*002e*/ 	.short	(.L_333 - .L_332)
.L_332:
        /*0030*/ 	.word	0x00000000
        /*0034*/ 	.short	0x0001
        /*0036*/ 	.short	0x0008
        /*0038*/ 	.byte	0x00, 0xf0, 0x21, 0x00


	//----- nvinfo : EIATTR_KPARAM_INFO
	.align		4
.L_333:
        /*003c*/ 	.byte	0x04, 0x17
        /*003e*/ 	.short	(.L_335 - .L_334)
.L_334:
        /*0040*/ 	.word	0x00000000
        /*0044*/ 	.short	0x0000
        /*0046*/ 	.short	0x0000
        /*0048*/ 	.byte	0x00, 0xf0, 0x21, 0x00


	//----- nvinfo : EIATTR_MAXREG_COUNT
	.align		4
.L_335:
        /*004c*/ 	.byte	0x03, 0x1b
        /*004e*/ 	.short	0x0040


	//----- nvinfo : EIATTR_EXIT_INSTR_OFFSETS
	.align		4
        /*0050*/ 	.byte	0x04, 0x1c
        /*0052*/ 	.short	(.L_337 - .L_336)


	//   ....[0]....
.L_336:
        /*0054*/ 	.word	0x000000d0


	//----- nvinfo : EIATTR_MAX_THREADS
	.align		4
.L_337:
        /*0058*/ 	.byte	0x04, 0x05
        /*005a*/ 	.short	(.L_339 - .L_338)
.L_338:
        /*005c*/ 	.word	0x00000400
        /*0060*/ 	.word	0x00000001
        /*0064*/ 	.word	0x00000001
.L_339:


//--------------------- .nv.info.tvmgen_default_fused_reshape_kernel --------------------------
	.section	.nv.info.tvmgen_default_fused_reshape_kernel,"",@"SHT_CUDA_INFO"
	.sectionflags	@""
	.align	4


	//----- nvinfo : EIATTR_CUDA_API_VERSION
	.align		4
        /*0000*/ 	.byte	0x04, 0x37
        /*0002*/ 	.short	(.L_341 - .L_340)
.L_340:
        /*0004*/ 	.word	0x0000007e


	//----- nvinfo : EIATTR_SW2861232_WAR
	.align		4
.L_341:
        /*0008*/ 	.byte	0x01, 0x35
	.zero		2


	//----- nvinfo : EIATTR_PARAM_CBANK
	.align		4
        /*000c*/ 	.byte	0x04, 0x0a
        /*000e*/ 	.short	(.L_343 - .L_342)
	.align		4
.L_342:
        /*0010*/ 	.word	index@(.nv.constant0.tvmgen_default_fused_reshape_kernel)
        /*0014*/ 	.short	0x0160
        /*0016*/ 	.short	0x0010


	//----- nvinfo : EIATTR_CBANK_PARAM_SIZE
	.align		4
.L_343:
        /*0018*/ 	.byte	0x03, 0x19
        /*001a*/ 	.short	0x0010


	//----- nvinfo : EIATTR_KPARAM_INFO
	.align		4
        /*001c*/ 	.byte	0x04, 0x17
        /*001e*/ 	.short	(.L_345 - .L_344)
.L_344:
        /*0020*/ 	.word	0x00000000
        /*0024*/ 	.short	0x0001
        /*0026*/ 	.short	0x0008
        /*0028*/ 	.byte	0x00, 0xf0, 0x21, 0x00


	//----- nvinfo : EIATTR_KPARAM_INFO
	.align		4
.L_345:
        /*002c*/ 	.byte	0x04, 0x17
        /*002e*/ 	.short	(.L_347 - .L_346)
.L_346:
        /*0030*/ 	.word	0x00000000
        /*0034*/ 	.short	0x0000
        /*0036*/ 	.short	0x0000
        /*0038*/ 	.byte	0x00, 0xf0, 0x21, 0x00


	//----- nvinfo : EIATTR_MAXREG_COUNT
	.align		4
.L_347:
        /*003c*/ 	.byte	0x03, 0x1b
        /*003e*/ 	.short	0x0040


	//----- nvinfo : EIATTR_EXIT_INSTR_OFFSETS
	.align		4
        /*0040*/ 	.byte	0x04, 0x1c
        /*0042*/ 	.short	(.L_349 - .L_348)


	//   ....[0]....
.L_348:
        /*0044*/ 	.word	0x00000060


	//   ....[1]....
        /*0048*/ 	.word	0x00000190


	//----- nvinfo : EIATTR_MAX_THREADS
	.align		4
.L_349:
        /*004c*/ 	.byte	0x04, 0x05
        /*004e*/ 	.short	(.L_351 - .L_350)
.L_350:
        /*0050*/ 	.word	0x00000400
        /*0054*/ 	.word	0x00000001
        /*0058*/ 	.word	0x00000001
.L_351:


//--------------------- .nv.info.tvmgen_default_fused_reshape_sigmoid_multiply_reshape_multiply_reshape_kernel --------------------------
	.section	.nv.info.tvmgen_default_fused_reshape_sigmoid_multiply_reshape_multiply_reshape_kernel,"",@"SHT_CUDA_INFO"
	.sectionflags	@""
	.align	4


	//----- nvinfo : EIATTR_CUDA_API_VERSION
	.align		4
        /*0000*/ 	.byte	0x04, 0x37
        /*0002*/ 	.short	(.L_353 - .L_352)
.L_352:
        /*0004*/ 	.word	0x0000007e


	//----- nvinfo : EIATTR_SW2861232_WAR
	.align		4
.L_353:
        /*0008*/ 	.byte	0x01, 0x35
	.zero		2


	//----- nvinfo : EIATTR_PARAM_CBANK
	.align		4
        /*000c*/ 	.byte	0x04, 0x0a
        /*000e*/ 	.short	(.L_355 - .L_354)
	.align		4
.L_354:
        /*0010*/ 	.word	index@(.nv.constant0.tvmgen_default_fused_reshape_sigmoid_multiply_reshape_multiply_reshape_kernel)
        /*0014*/ 	.short	0x0160
        /*0016*/ 	.short	0x0018


	//----- nvinfo : EIATTR_CBANK_PARAM_SIZE
	.align		4
.L_355:
        /*0018*/ 	.byte	0x03, 0x19
        /*001a*/ 	.short	0x0018


	//----- nvinfo : EIATTR_KPARAM_INFO
	.align		4
        /*001c*/ 	.byte	0x04, 0x17
        /*001e*/ 	.short	(.L_357 - .L_356)
.L_356:
        /*0020*/ 	.word	0x00000000
        /*0024*/ 	.short	0x0002
        /*0026*/ 	.short	0x0010
        /*0028*/ 	.byte	0x00, 0xf0, 0x21, 0x00


	//----- nvinfo : EIATTR_KPARAM_INFO
	.align		4
.L_357:
        /*002c*/ 	.byte	0x04, 0x17
        /*002e*/ 	.short	(.L_359 - .L_358)
.L_358:
        /*0030*/ 	.word	0x00000000
        /*0034*/ 	.short	0x0001
        /*0036*/ 	.short	0x0008
        /*0038*/ 	.byte	0x00, 0xf0, 0x21, 0x00


	//----- nvinfo : EIATTR_KPARAM_INFO
	.align		4
.L_359:
        /*003c*/ 	.byte	0x04, 0x17
        /*003e*/ 	.short	(.L_361 - .L_360)
.L_360:
        /*0040*/ 	.word	0x00000000
        /*0044*/ 	.short	0x0000
        /*0046*/ 	.short	0x0000
        /*0048*/ 	.byte	0x00, 0xf0, 0x21, 0x00


	//----- nvinfo : EIATTR_MAXREG_COUNT
	.align		4
.L_361:
        /*004c*/ 	.byte	0x03, 0x1b
        /*004e*/ 	.short	0x0040


	//----- nvinfo : EIATTR_EXIT_INSTR_OFFSETS
	.align		4
        /*0050*/ 	.byte	0x04, 0x1c
        /*0052*/ 	.short	(.L_363 - .L_362)


	//   ....[0]....
.L_362:
        /*0054*/ 	.word	0x00000260


	//   ....[1]....
        /*0058*/ 	.word	0x00000410


	//----- nvinfo : EIATTR_MAX_THREADS
	.align		4
.L_363:
        /*005c*/ 	.byte	0x04, 0x05
        /*005e*/ 	.short	(.L_365 - .L_364)
.L_364:
        /*0060*/ 	.word	0x00000400
        /*0064*/ 	.word	0x00000001
        /*0068*/ 	.word	0x00000001


	//----- nvinfo : EIATTR_CRS_STACK_SIZE
	.align		4
.L_365:
        /*006c*/ 	.byte	0x04, 0x1e
        /*006e*/ 	.short	(.L_367 - .L_366)
.L_366:
        /*0070*/ 	.word	0x00000000
.L_367:


//--------------------- .nv.info.tvmgen_default_fused_nn_batch_matmul_1_kernel --------------------------
	.section	.nv.info.tvmgen_default_fused_nn_batch_matmul_1_kernel,"",@"SHT_CUDA_INFO"
	.sectionflags	@""
	.align	4


	//----- nvinfo : EIATTR_CUDA_API_VERSION
	.align		4
        /*0000*/ 	.byte	0x04, 0x37
        /*0002*/ 	.short	(.L_369 - .L_368)
.L_368:
        /*0004*/ 	.word	0x0000007e


	//----- nvinfo : EIATTR_SW2861232_WAR
	.align		4
.L_369:
        /*0008*/ 	.byte	0x01, 0x35
	.zero		2


	//----- nvinfo : EIATTR_PARAM_CBANK
	.align		4
        /*000c*/ 	.byte	0x04, 0x0a
        /*000e*/ 	.short	(.L_371 - .L_370)
	.align		4
.L_370:
        /*0010*/ 	.word	index@(.nv.constant0.tvmgen_default_fused_nn_batch_matmul_1_kernel)
        /*0014*/ 	.short	0x0160
        /*0016*/ 	.short	0x0018


	//----- nvinfo : EIATTR_CBANK_PARAM_SIZE
	.align		4
.L_371:
        /*0018*/ 	.byte	0x03, 0x19
        /*001a*/ 	.short	0x0018


	//----- nvinfo : EIATTR_KPARAM_INFO
	.align		4
        /*001c*/ 	.byte	0x04, 0x17
        /*001e*/ 	.short	(.L_373 - .L_372)
.L_372:
        /*0020*/ 	.word	0x00000000
        /*0024*/ 	.short	0x0002
        /*0026*/ 	.short	0x0010
        /*0028*/ 	.byte	0x00, 0xf0, 0x21, 0x00


	//----- nvinfo : EIATTR_KPARAM_INFO
	.align		4
.L_373:
        /*002c*/ 	.byte	0x04, 0x17
        /*002e*/ 	.short	(.L_375 - .L_374)
.L_374:
        /*0030*/ 	.word	0x00000000
        /*0034*/ 	.short	0x0001
        /*0036*/ 	.short	0x0008
        /*0038*/ 	.byte	0x00, 0xf0, 0x21, 0x00


	//----- nvinfo : EIATTR_KPARAM_INFO
	.align		4
.L_375:
        /*003c*/ 	.byte	0x04, 0x17
        /*003e*/ 	.short	(.L_377 - .L_376)
.L_376:
        /*0040*/ 	.word	0x00000000
        /*0044*/ 	.short	0x0000
        /*0046*/ 	.short	0x0000
        /*0048*/ 	.byte	0x00, 0xf0, 0x21, 0x00


	//----- nvinfo : EIATTR_MAXREG_COUNT
	.align		4
.L_377:
        /*004c*/ 	.byte	0x03, 0x1b
        /*004e*/ 	.short	0x00ff


	//----- nvinfo : EIATTR_EXIT_INSTR_OFFSETS
	.align		4
        /*0050*/ 	.byte	0x04, 0x1c
        /*0052*/ 	.short	(.L_379 - .L_378)


	//   ....[0]....
.L_378:
        /*0054*/ 	.word	0x00000f00


	//----- nvinfo : EIATTR_CTAIDZ_USED
	.align		4
.L_379:
        /*0058*/ 	.byte	0x01, 0x04
	.zero		2


	//----- nvinfo : EIATTR_MAX_THREADS
	.align		4
        /*005c*/ 	.byte	0x04, 0x05
        /*005e*/ 	.short	(.L_381 - .L_380)
.L_380:
        /*0060*/ 	.word	0x00000020
        /*0064*/ 	.word	0x00000001
        /*0068*/ 	.word	0x00000001


	//----- nvinfo : EIATTR_CRS_STACK_SIZE
	.align		4
.L_381:
        /*006c*/ 	.byte	0x04, 0x1e
        /*006e*/ 	.short	(.L_383 - .L_382)
.L_382:
        /*0070*/ 	.word	0x00000000
.L_383:


//--------------------- .nv.info.tvmgen_default_fused_less_add_where_take_strided_slice_kernel --------------------------
	.section	.nv.info.tvmgen_default_fused_less_add_where_take_strided_slice_kernel,"",@"SHT_CUDA_INFO"
	.sectionflags	@""
	.align	4


	//----- nvinfo : EIATTR_CUDA_API_VERSION
	.align		4
        /*0000*/ 	.byte	0x04, 0x37
        /*0002*/ 	.short	(.L_385 - .L_384)
.L_384:
        /*0004*/ 	.word	0x0000007e


	//----- nvinfo : EIATTR_SW2861232_WAR
	.align		4
.L_385:
        /*0008*/ 	.byte	0x01, 0x35
	.zero		2


	//----- nvinfo : EIATTR_PARAM_CBANK
	.align		4
        /*000c*/ 	.byte	0x04, 0x0a
        /*000e*/ 	.short	(.L_387 - .L_386)
	.align		4
.L_386:
        /*0010*/ 	.word	index@(.nv.constant0.tvmgen_default_fused_less_add_where_take_strided_slice_kernel)
        /*0014*/ 	.short	0x0160
        /*0016*/ 	.short	0x0018


	//----- nvinfo : EIATTR_CBANK_PARAM_SIZE
	.align		4
.L_387:
        /*0018*/ 	.byte	0x03, 0x19
        /*001a*/ 	.short	0x0018


	//----- nvinfo : EIATTR_KPARAM_INFO
	.align		4
        /*001c*/ 	.byte	0x04, 0x17
        /*001e*/ 	.short	(.L_389 - .L_388)
.L_388:
        /*0020*/ 	.word	0x00000000
        /*0024*/ 	.short	0x0002
        /*0026*/ 	.short	0x0010
        /*0028*/ 	.byte	0x00, 0xf0, 0x21, 0x00


	//----- nvinfo : EIATTR_KPARAM_INFO
	.align		4
.L_389:
        /*002c*/ 	.byte	0x04, 0x17
        /*002e*/ 	.short	(.L_391 - .L_390)
.L_390:
        /*0030*/ 	.word	0x00000000
        /*0034*/ 	.short	0x0001
        /*0036*/ 	.short	0x0008
        /*0038*/ 	.byte	0x00, 0xf0, 0x21, 0x00


	//----- nvinfo : EIATTR_KPARAM_INFO
	.align		4
.L_391:
        /*003c*/ 	.byte	0x04, 0x17
        /*003e*/ 	.short	(.L_393 - .L_392)
.L_392:
        /*0040*/ 	.word	0x00000000
        /*0044*/ 	.short	0x0000
        /*0046*/ 	.short	0x0000
        /*0048*/ 	.byte	0x00, 0xf0, 0x21, 0x00


	//----- nvinfo : EIATTR_MAXREG_COUNT
	.align		4
.L_393:
        /*004c*/ 	.byte	0x03, 0x1b
        /*004e*/ 	.short	0x0040


	//----- nvinfo : EIATTR_EXIT_INSTR_OFFSETS
	.align		4
        /*0050*/ 	.byte	0x04, 0x1c
        /*0052*/ 	.short	(.L_395 - .L_394)


	//   ....[0]....
.L_394:
        /*0054*/ 	.word	0x00000220


	//----- nvinfo : EIATTR_MAX_THREADS
	.align		4
.L_395:
        /*0058*/ 	.byte	0x04, 0x05
        /*005a*/ 	.short	(.L_397 - .L_396)
.L_396:
        /*005c*/ 	.word	0x00000400
        /*0060*/ 	.word	0x00000001
        /*0064*/ 	.word	0x00000001
.L_397:


//--------------------- .nv.info.tvmgen_default_fused_nn_dense_2_kernel --------------------------
	.section	.nv.info.tvmgen_default_fused_nn_dense_2_kernel,"",@"SHT_CUDA_INFO"
	.sectionflags	@""
	.align	4


	//----- nvinfo : EIATTR_CUDA_API_VERSION
	.align		4
        /*0000*/ 	.byte	0x04, 0x37
        /*0002*/ 	.short	(.L_399 - .L_398)
.L_398:
        /*0004*/ 	.word	0x0000007e


	//----- nvinfo : EIATTR_SW2861232_WAR
	.align		4
.L_399:
        /*0008*/ 	.byte	0x01, 0x35
	.zero		2


	//----- nvinfo : EIATTR_PARAM_CBANK
	.align		4
        /*000c*/ 	.byte	0x04, 0x0a
        /*000e*/ 	.short	(.L_401 - .L_400)
	.align		4
.L_400:
        /*0010*/ 	.word	index@(.nv.constant0.tvmgen_default_fused_nn_dense_2_kernel)
        /*0014*/ 	.short	0x0160
        /*0016*/ 	.short	0x0018


	//----- nvinfo : EIATTR_CBANK_PARAM_SIZE
	.align		4
.L_401:
        /*0018*/ 	.byte	0x03, 0x19
        /*001a*/ 	.short	0x0018


	//----- nvinfo : EIATTR_KPARAM_INFO
	.align		4
        /*001c*/ 	.byte	0x04, 0x17
        /*001e*/ 	.short	(.L_403 - .L_402)
.L_402:
        /*0020*/ 	.word	0x00000000
        /*0024*/ 	.short	0x0002
        /*0026*/ 	.short	0x0010
        /*0028*/ 	.byte	0x00, 0xf0, 0x21, 0x00


	//----- nvinfo : EIATTR_KPARAM_INFO
	.align		4
.L_403:
        /*002c*/ 	.byte	0x04, 0x17
        /*002e*/ 	.short	(.L_405 - .L_404)
.L_404:
        /*0030*/ 	.word	0x00000000
        /*0034*/ 	.short	0x0001
        /*0036*/ 	.short	0x0008
        /*0038*/ 	.byte	0x00, 0xf0, 0x21, 0x00


	//----- nvinfo : EIATTR_KPARAM_INFO
	.align		4
.L_405:
        /*003c*/ 	.byte	0x04, 0x17
        /*003e*/ 	.short	(.L_407 - .L_406)
.L_406:
        /*0040*/ 	.word	0x00000000
        /*0044*/ 	.short	0x0000
        /*0046*/ 	.short	0x0000
        /*0048*/ 	.byte	0x00, 0xf0, 0x21, 0x00


	//----- nvinfo : EIATTR_MAXREG_COUNT
	.align		4
.L_407:
        /*004c*/ 	.byte	0x03, 0x1b
        /*004e*/ 	.short	0x00ff


	//----- nvinfo : EIATTR_COOP_GROUP_MASK_REGIDS
	.align		4
        /*0050*/ 	.byte	0x04, 0x29
        /*0052*/ 	.short	(.L_409 - .L_408)


	//   ....[0]....
.L_408:
        /*0054*/ 	.word	0x05000000


	//   ....[1]....
        /*0058*/ 	.word	0x05000000


	//   ....[2]....
        /*005c*/ 	.word	0x05000000


	//   ....[3]....
        /*0060*/ 	.word	0x05000000


	//   ....[4]....
        /*0064*/ 	.word	0x05000000


	//   ....[5]....
        /*0068*/ 	.word	0x05000002


	//----- nvinfo : EIATTR_COOP_GROUP_INSTR_OFFSETS
	.align		4
.L_409:
        /*006c*/ 	.byte	0x04, 0x28
        /*006e*/ 	.short	(.L_411 - .L_410)


	//   ....[0]....
.L_410:
        /*0070*/ 	.word	0x000006b0


	//   ....[1]....
        /*0074*/ 	.word	0x000006d0


	//   ....[2]....
        /*0078*/ 	.word	0x000006f0


	//   ....[3]....
        /*007c*/ 	.word	0x00000710


	//   ....[4]....
        /*0080*/ 	.word	0x00000740


	//   ....[5]....
        /*0084*/ 	.word	0x000007d0


	//----- nvinfo : EIATTR_EXIT_INSTR_OFFSETS
	.align		4
.L_411:
        /*0088*/ 	.byte	0x04, 0x1c
        /*008a*/ 	.short	(.L_413 - .L_412)


	//   ....[0]....
.L_412:
        /*008c*/ 	.word	0x00000810


	//   ....[1]....
        /*0090*/ 	.word	0x00000860


	//----- nvinfo : EIATTR_MAX_THREADS
	.align		4
.L_413:
        /*0094*/ 	.byte	0x04, 0x05
        /*0096*/ 	.short	(.L_415 - .L_414)
.L_414:
        /*0098*/ 	.word	0x00000040
        /*009c*/ 	.word	0x00000001
        /*00a0*/ 	.word	0x00000001
.L_415:


//--------------------- .nv.info.tvmgen_default_fused_reshape_1_kernel --------------------------
	.section	.nv.info.tvmgen_default_fused_reshape_1_kernel,"",@"SHT_CUDA_INFO"
	.sectionflags	@""
	.align	4


	//----- nvinfo : EIATTR_CUDA_API_VERSION
	.align		4
        /*0000*/ 	.byte	0x04, 0x37
        /*0002*/ 	.short	(.L_417 - .L_416)
.L_416:
        /*0004*/ 	.word	0x0000007e


	//----- nvinfo : EIATTR_SW2861232_WAR
	.align		4
.L_417:
        /*0008*/ 	.byte	0x01, 0x35
	.zero		2


	//----- nvinfo : EIATTR_PARAM_CBANK
	.align		4
        /*000c*/ 	.byte	0x04, 0x0a
        /*000e*/ 	.short	(.L_419 - .L_418)
	.align		4
.L_418:
        /*0010*/ 	.word	index@(.nv.constant0.tvmgen_default_fused_reshape_1_kernel)
        /*0014*/ 	.short	0x0160
        /*0016*/ 	.short	0x0010


	//----- nvinfo : EIATTR_CBANK_PARAM_SIZE
	.align		4
.L_419:
        /*0018*/ 	.byte	0x03, 0x19
        /*001a*/ 	.short	0x0010


	//----- nvinfo : EIATTR_KPARAM_INFO
	.align		4
        /*001c*/ 	.byte	0x04, 0x17
        /*001e*/ 	.short	(.L_421 - .L_420)
.L_420:
        /*0020*/ 	.word	0x00000000
        /*0024*/ 	.short	0x0001
        /*0026*/ 	.short	0x0008
        /*0028*/ 	.byte	0x00, 0xf0, 0x21, 0x00


	//----- nvinfo : EIATTR_KPARAM_INFO
	.align		4
.L_421:
        /*002c*/ 	.byte	0x04, 0x17
        /*002e*/ 	.short	(.L_423 - .L_422)
.L_422:
        /*0030*/ 	.word	0x00000000
        /*0034*/ 	.short	0x0000
        /*0036*/ 	.short	0x0000
        /*0038*/ 	.byte	0x00, 0xf0, 0x21, 0x00


	//----- nvinfo : EIATTR_MAXREG_COUNT
	.align		4
.L_423:
        /*003c*/ 	.byte	0x03, 0x1b
        /*003e*/ 	.short	0x0040


	//----- nvinfo : EIATTR_EXIT_INSTR_OFFSETS
	.align		4
        /*0040*/ 	.byte	0x04, 0x1c
        /*0042*/ 	.short	(.L_425 - .L_424)


	//   ....[0]....
.L_424:
        /*0044*/ 	.word	0x00000b20


	//   ....[1]....
        /*0048*/ 	.word	0x00000bd0


	//----- nvinfo : EIATTR_MAX_THREADS
	.align		4
.L_425:
        /*004c*/ 	.byte	0x04, 0x05
        /*004e*/ 	.short	(.L_427 - .L_426)
.L_426:
        /*0050*/ 	.word	0x00000400
        /*0054*/ 	.word	0x00000001
        /*0058*/ 	.word	0x00000001
.L_427:


//--------------------- .nv.info.tvmgen_default_fused_nn_dense_kernel --------------------------
	.section	.nv.info.tvmgen_default_fused_nn_dense_kernel,"",@"SHT_CUDA_INFO"
	.sectionflags	@""
	.align	4


	//----- nvinfo : EIATTR_CUDA_API_VERSION
	.align		4
        /*0000*/ 	.byte	0x04, 0x37
        /*0002*/ 	.short	(.L_429 - .L_428)
.L_428:
        /*0004*/ 	.word	0x0000007e


	//----- nvinfo : EIATTR_SW2861232_WAR
	.align		4
.L_429:
        /*0008*/ 	.byte	0x01, 0x35
	.zero		2


	//----- nvinfo : EIATTR_PARAM_CBANK
	.align		4
        /*000c*/ 	.byte	0x04, 0x0a
        /*000e*/ 	.short	(.L_431 - .L_430)
	.align		4
.L_430:
        /*0010*/ 	.word	index@(.nv.constant0.tvmgen_default_fused_nn_dense_kernel)
        /*0014*/ 	.short	0x0160
        /*0016*/ 	.short	0x0018


	//----- nvinfo : EIATTR_CBANK_PARAM_SIZE
	.align		4
.L_431:
        /*0018*/ 	.byte	0x03, 0x19
        /*001a*/ 	.short	0x0018


	//----- nvinfo : EIATTR_KPARAM_INFO
	.align		4
        /*001c*/ 	.byte	0x04, 0x17
        /*001e*/ 	.short	(.L_433 - .L_432)
.L_432:
        /*0020*/ 	.word	0x00000000
        /*0024*/ 	.short	0x0002
        /*0026*/ 	.short	0x0010
        /*0028*/ 	.byte	0x00, 0xf0, 0x21, 0x00


	//----- nvinfo : EIATTR_KPARAM_INFO
	.align		4
.L_433:
        /*002c*/ 	.byte	0x04, 0x17
        /*002e*/ 	.short	(.L_435 - .L_434)
.L_434:
        /*0030*/ 	.word	0x00000000
        /*0034*/ 	.short	0x0001
        /*0036*/ 	.short	0x0008
        /*0038*/ 	.byte	0x00, 0xf0, 0x21, 0x00


	//----- nvinfo : EIATTR_KPARAM_INFO
	.align		4
.L_435:
        /*003c*/ 	.byte	0x04, 0x17
        /*003e*/ 	.short	(.L_437 - .L_436)
.L_436:
        /*0040*/ 	.word	0x00000000
        /*0044*/ 	.short	0x0000
        /*0046*/ 	.short	0x0000
        /*0048*/ 	.byte	0x00, 0xf0, 0x21, 0x00


	//----- nvinfo : EIATTR_MAXREG_COUNT
	.align		4
.L_437:
        /*004c*/ 	.byte	0x03, 0x1b
        /*004e*/ 	.short	0x00ff


	//----- nvinfo : EIATTR_COOP_GROUP_MASK_REGIDS
	.align		4
        /*0050*/ 	.byte	0x04, 0x29
        /*0052*/ 	.short	(.L_439 - .L_438)


	//   ....[0]....
.L_438:
        /*0054*/ 	.word	0x05000000


	//   ....[1]....
        /*0058*/ 	.word	0x05000000


	//   ....[2]....
        /*005c*/ 	.word	0x05000000


	//   ....[3]....
        /*0060*/ 	.word	0x05000000


	//   ....[4]....
        /*0064*/ 	.word	0x05000000


	//   ....[5]....
        /*0068*/ 	.word	0x05000002


	//----- nvinfo : EIATTR_COOP_GROUP_INSTR_OFFSETS
	.align		4
.L_439:
        /*006c*/ 	.byte	0x04, 0x28
        /*006e*/ 	.short	(.L_441 - .L_440)


	//   ....[0]....
.L_440:
        /*0070*/ 	.word	0x000006b0


	//   ....[1]....
        /*0074*/ 	.word	0x000006d0


	//   ....[2]....
        /*0078*/ 	.word	0x000006f0


	//   ....[3]....
        /*007c*/ 	.word	0x00000710


	//   ....[4]....
        /*0080*/ 	.word	0x00000740


	//   ....[5]....
        /*0084*/ 	.word	0x000007d0


	//----- nvinfo : EIATTR_EXIT_INSTR_OFFSETS
	.align		4
.L_441:
        /*0088*/ 	.byte	0x04, 0x1c
        /*008a*/ 	.short	(.L_443 - .L_442)


	//   ....[0]....
.L_442:
        /*008c*/ 	.word	0x00000810


	//   ....[1]....
        /*0090*/ 	.word	0x00000860


	//----- nvinfo : EIATTR_MAX_THREADS
	.align		4
.L_443:
        /*0094*/ 	.byte	0x04, 0x05
        /*0096*/ 	.short	(.L_445 - .L_444)
.L_444:
        /*0098*/ 	.word	0x00000040
        /*009c*/ 	.word	0x00000001
        /*00a0*/ 	.word	0x00000001
.L_445:


//--------------------- .nv.info.tvmgen_default_fused_nn_batch_matmul_kernel --------------------------
	.section	.nv.info.tvmgen_default_fused_nn_batch_matmul_kernel,"",@"SHT_CUDA_INFO"
	.sectionflags	@""
	.align	4


	//----- nvinfo : EIATTR_CUDA_API_VERSION
	.align		4
        /*0000*/ 	.byte	0x04, 0x37
        /*0002*/ 	.short	(.L_447 - .L_446)
.L_446:
        /*0004*/ 	.word	0x0000007e


	//----- nvinfo : EIATTR_SW2861232_WAR
	.align		4
.L_447:
        /*0008*/ 	.byte	0x01, 0x35
	.zero		2


	//----- nvinfo : EIATTR_PARAM_CBANK
	.align		4
        /*000c*/ 	.byte	0x04, 0x0a
        /*000e*/ 	.short	(.L_449 - .L_448)
	.align		4
.L_448:
        /*0010*/ 	.word	index@(.nv.constant0.tvmgen_default_fused_nn_batch_matmul_kernel)
        /*0014*/ 	.short	0x0160
        /*0016*/ 	.short	0x0018


	//----- nvinfo : EIATTR_CBANK_PARAM_SIZE
	.align		4
.L_449:
        /*0018*/ 	.byte	0x03, 0x19
        /*001a*/ 	.short	0x0018


	//----- nvinfo : EIATTR_KPARAM_INFO
	.align		4
        /*001c*/ 	.byte	0x04, 0x17
        /*001e*/ 	.short	(.L_451 - .L_450)
.L_450:
        /*0020*/ 	.word	0x00000000
        /*0024*/ 	.short	0x0002
        /*0026*/ 	.short	0x0010
        /*0028*/ 	.byte	0x00, 0xf0, 0x21, 0x00


	//----- nvinfo : EIATTR_KPARAM_INFO
	.align		4
.L_451:
        /*002c*/ 	.byte	0x04, 0x17
        /*002e*/ 	.short	(.L_453 - .L_452)
.L_452:
        /*0030*/ 	.word	0x00000000
        /*0034*/ 	.short	0x0001
        /*0036*/ 	.short	0x0008
        /*0038*/ 	.byte	0x00, 0xf0, 0x21, 0x00


	//----- nvinfo : EIATTR_KPARAM_INFO
	.align		4
.L_453:
        /*003c*/ 	.byte	0x04, 0x17
        /*003e*/ 	.short	(.L_455 - .L_454)
.L_454:
        /*0040*/ 	.word	0x00000000
        /*0044*/ 	.short	0x0000
        /*0046*/ 	.short	0x0000
        /*0048*/ 	.byte	0x00, 0xf0, 0x21, 0x00


	//----- nvinfo : EIATTR_MAXREG_COUNT
	.align		4
.L_455:
        /*004c*/ 	.byte	0x03, 0x1b
        /*004e*/ 	.short	0x00ff


	//----- nvinfo : EIATTR_EXIT_INSTR_OFFSETS
	.align		4
        /*0050*/ 	.byte	0x04, 0x1c
        /*0052*/ 	.short	(.L_457 - .L_456)


	//   ....[0]....
.L_456:
        /*0054*/ 	.word	0x00000bc0


	//----- nvinfo : EIATTR_CTAIDZ_USED
	.align		4
.L_457:
        /*0058*/ 	.byte	0x01, 0x04
	.zero		2


	//----- nvinfo : EIATTR_MAX_THREADS
	.align		4
        /*005c*/ 	.byte	0x04, 0x05
        /*005e*/ 	.short	(.L_459 - .L_458)
.L_458:
        /*0060*/ 	.word	0x00000010
        /*0064*/ 	.word	0x00000001
        /*0068*/ 	.word	0x00000001
.L_459:


//--------------------- .nv.info.tvmgen_default_fused_reshape_transpose_kernel --------------------------
	.section	.nv.info.tvmgen_default_fused_reshape_transpose_kernel,"",@"SHT_CUDA_INFO"
	.sectionflags	@""
	.align	4


	//----- nvinfo : EIATTR_CUDA_API_VERSION
	.align		4
        /*0000*/ 	.byte	0x04, 0x37
        /*0002*/ 	.short	(.L_461 - .L_460)
.L_460:
        /*0004*/ 	.word	0x0000007e


	//----- nvinfo : EIATTR_SW2861232_WAR
	.align		4
.L_461:
        /*0008*/ 	.byte	0x01, 0x35
	.zero		2


	//----- nvinfo : EIATTR_PARAM_CBANK
	.align		4
        /*000c*/ 	.byte	0x04, 0x0a
        /*000e*/ 	.short	(.L_463 - .L_462)
	.align		4
.L_462:
        /*0010*/ 	.word	index@(.nv.constant0.tvmgen_default_fused_reshape_transpose_kernel)
        /*0014*/ 	.short	0x0160
        /*0016*/ 	.short	0x0010


	//----- nvinfo : EIATTR_CBANK_PARAM_SIZE
	.align		4
.L_463:
        /*0018*/ 	.byte	0x03, 0x19
        /*001a*/ 	.short	0x0010


	//----- nvinfo : EIATTR_KPARAM_INFO
	.align		4
        /*001c*/ 	.byte	0x04, 0x17
        /*001e*/ 	.short	(.L_465 - .L_464)
.L_464:
        /*0020*/ 	.word	0x00000000
        /*0024*/ 	.short	0x0001
        /*0026*/ 	.short	0x0008
        /*0028*/ 	.byte	0x00, 0xf0, 0x21, 0x00


	//----- nvinfo : EIATTR_KPARAM_INFO
	.align		4
.L_465:
        /*002c*/ 	.byte	0x04, 0x17
        /*002e*/ 	.short	(.L_467 - .L_466)
.L_466:
        /*0030*/ 	.word	0x00000000
        /*0034*/ 	.short	0x0000
        /*0036*/ 	.short	0x0000
        /*0038*/ 	.byte	0x00, 0xf0, 0x21, 0x00


	//----- nvinfo : EIATTR_MAXREG_COUNT
	.align		4
.L_467:
        /*003c*/ 	.byte	0x03, 0x1b
        /*003e*/ 	.short	0x0040


	//----- nvinfo : EIATTR_EXIT_INSTR_OFFSETS
	.align		4
        /*0040*/ 	.byte	0x04, 0x1c
        /*0042*/ 	.short	(.L_469 - .L_468)


	//   ....[0]....
.L_468:
        /*0044*/ 	.word	0x00000180


	//----- nvinfo : EIATTR_MAX_THREADS
	.align		4
.L_469:
        /*0048*/ 	.byte	0x04, 0x05
        /*004a*/ 	.short	(.L_471 - .L_470)
.L_470:
        /*004c*/ 	.word	0x00000400
        /*0050*/ 	.word	0x00000001
        /*0054*/ 	.word	0x00000001
.L_471:


//--------------------- .nv.info.tvmgen_default_fused_nn_softmax_kernel --------------------------
	.section	.nv.info.tvmgen_default_fused_nn_softmax_kernel,"",@"SHT_CUDA_INFO"
	.sectionflags	@""
	.align	4


	//----- nvinfo : EIATTR_CUDA_API_VERSION
	.align		4
        /*0000*/ 	.byte	0x04, 0x37
        /*0002*/ 	.short	(.L_473 - .L_472)
.L_472:
        /*0004*/ 	.word	0x0000007e


	//----- nvinfo : EIATTR_SW2861232_WAR
	.align		4
.L_473:
        /*0008*/ 	.byte	0x01, 0x35
	.zero		2


	//----- nvinfo : EIATTR_PARAM_CBANK
	.align		4
        /*000c*/ 	.byte	0x04, 0x0a
        /*000e*/ 	.short	(.L_475 - .L_474)
	.align		4
.L_474:
        /*0010*/ 	.word	index@(.nv.constant0.tvmgen_default_fused_nn_softmax_kernel)
        /*0014*/ 	.short	0x0160
        /*0016*/ 	.short	0x0010


	//----- nvinfo : EIATTR_CBANK_PARAM_SIZE
	.align		4
.L_475:
        /*0018*/ 	.byte	0x03, 0x19
        /*001a*/ 	.short	0x0010


	//----- nvinfo : EIATTR_KPARAM_INFO
	.align		4
        /*001c*/ 	.byte	0x04, 0x17
        /*001e*/ 	.short	(.L_477 - .L_476)
.L_476:
        /*0020*/ 	.word	0x00000000
        /*0024*/ 	.short	0x0001
        /*0026*/ 	.short	0x0008
        /*0028*/ 	.byte	0x00, 0xf0, 0x21, 0x00


	//----- nvinfo : EIATTR_KPARAM_INFO
	.align		4
.L_477:
        /*002c*/ 	.byte	0x04, 0x17
        /*002e*/ 	.short	(.L_479 - .L_478)
.L_478:
        /*0030*/ 	.word	0x00000000
        /*0034*/ 	.short	0x0000
        /*0036*/ 	.short	0x0000
        /*0038*/ 	.byte	0x00, 0xf0, 0x21, 0x00


	//----- nvinfo : EIATTR_MAXREG_COUNT
	.align		4
.L_479:
        /*003c*/ 	.byte	0x03, 0x1b
        /*003e*/ 	.short	0x0040


	//----- nvinfo : EIATTR_EXIT_INSTR_OFFSETS
	.align		4
        /*0040*/ 	.byte	0x04, 0x1c
        /*0042*/ 	.short	(.L_481 - .L_480)


	//   ....[0]....
.L_480:
        /*0044*/ 	.word	0x000000d0


	//   ....[1]....
        /*0048*/ 	.word	0x000005a0


	//----- nvinfo : EIATTR_MAX_THREADS
	.align		4
.L_481:
        /*004c*/ 	.byte	0x04, 0x05
        /*004e*/ 	.short	(.L_483 - .L_482)
.L_482:
        /*0050*/ 	.word	0x00000400
        /*0054*/ 	.word	0x00000001
        /*0058*/ 	.word	0x00000001
.L_483:


//--------------------- .nv.info.tvmgen_default_fused_multiply_strided_slice_negative_strided_slice_concatenate_multiply_add_exp_98b283a43dfeffd8__kernel --------------------------
	.section	.nv.info.tvmgen_default_fused_multiply_strided_slice_negative_strided_slice_concatenate_multiply_add_exp_98b283a43dfeffd8__kernel,"",@"SHT_CUDA_INFO"
	.sectionflags	@""
	.align	4


	//----- nvinfo : EIATTR_CUDA_API_VERSION
	.align		4
        /*0000*/ 	.byte	0x04, 0x37
        /*0002*/ 	.short	(.L_485 - .L_484)
.L_484:
        /*0004*/ 	.word	0x0000007e


	//----- nvinfo : EIATTR_SW2861232_WAR
	.align		4
.L_485:
        /*0008*/ 	.byte	0x01, 0x35
	.zero		2


	//----- nvinfo : EIATTR_PARAM_CBANK
	.align		4
        /*000c*/ 	.byte	0x04, 0x0a
        /*000e*/ 	.short	(.L_487 - .L_486)
	.align		4
.L_486:
        /*0010*/ 	.word	index@(.nv.constant0.tvmgen_default_fused_multiply_strided_slice_negative_strided_slice_concatenate_multiply_add_exp_98b283a43dfeffd8__kernel)
        /*0014*/ 	.short	0x0160
        /*0016*/ 	.short	0x0020


	//----- nvinfo : EIATTR_CBANK_PARAM_SIZE
	.align		4
.L_487:
        /*0018*/ 	.byte	0x03, 0x19
        /*001a*/ 	.short	0x0020


	//----- nvinfo : EIATTR_KPARAM_INFO
	.align		4
        /*001c*/ 	.byte	0x04, 0x17
        /*001e*/ 	.short	(.L_489 - .L_488)
.L_488:
        /*0020*/ 	.word	0x00000000
        /*0024*/ 	.short	0x0003
        /*0026*/ 	.short	0x0018
        /*0028*/ 	.byte	0x00, 0xf0, 0x21, 0x00


	//----- nvinfo : EIATTR_KPARAM_INFO
	.align		4
.L_489:
        /*002c*/ 	.byte	0x04, 0x17
        /*002e*/ 	.short	(.L_491 - .L_490)
.L_490:
        /*0030*/ 	.word	0x00000000
        /*0034*/ 	.short	0x0002
        /*0036*/ 	.short	0x0010
        /*0038*/ 	.byte	0x00, 0xf0, 0x21, 0x00


	//----- nvinfo : EIATTR_KPARAM_INFO
	.align		4
.L_491:
        /*003c*/ 	.byte	0x04, 0x17
        /*003e*/ 	.short	(.L_493 - .L_492)
.L_492:
        /*0040*/ 	.word	0x00000000
        /*0044*/ 	.short	0x0001
        /*0046*/ 	.short	0x0008
        /*0048*/ 	.byte	0x00, 0xf0, 0x21, 0x00


	//----- nvinfo : EIATTR_KPARAM_INFO
	.align		4
.L_493:
        /*004c*/ 	.byte	0x04, 0x17
        /*004e*/ 	.short	(.L_495 - .L_494)
.L_494:
        /*0050*/ 	.word	0x00000000
        /*0054*/ 	.short	0x0000
        /*0056*/ 	.short	0x0000
        /*0058*/ 	.byte	0x00, 0xf0, 0x21, 0x00


	//----- nvinfo : EIATTR_MAXREG_COUNT
	.align		4
.L_495:
        /*005c*/ 	.byte	0x03, 0x1b
        /*005e*/ 	.short	0x0040


	//----- nvinfo : EIATTR_EXIT_INSTR_OFFSETS
	.align		4
        /*0060*/ 	.byte	0x04, 0x1c
        /*0062*/ 	.short	(.L_497 - .L_496)


	//   ....[0]....
.L_496:
        /*0064*/ 	.word	0x00000210


	//----- nvinfo : EIATTR_MAX_THREADS
	.align		4
.L_497:
        /*0068*/ 	.byte	0x04, 0x05
        /*006a*/ 	.short	(.L_499 - .L_498)
.L_498:
        /*006c*/ 	.word	0x00000400
        /*0070*/ 	.word	0x00000001
        /*0074*/ 	.word	0x00000001
.L_499:


//--------------------- .nv.info.tvmgen_default_fused_multiply_strided_slice_negative_strided_slice_concatenate_multiply_add_res_1bda687858ca57c0__kernel --------------------------
	.section	.nv.info.tvmgen_default_fused_multiply_strided_slice_negative_strided_slice_concatenate_multiply_add_res_1bda687858ca57c0__kernel,"",@"SHT_CUDA_INFO"
	.sectionflags	@""
	.align	4


	//----- nvinfo : EIATTR_CUDA_API_VERSION
	.align		4
        /*0000*/ 	.byte	0x04, 0x37
        /*0002*/ 	.short	(.L_501 - .L_500)
.L_500:
        /*0004*/ 	.word	0x0000007e


	//----- nvinfo : EIATTR_SW2861232_WAR
	.align		4
.L_501:
        /*0008*/ 	.byte	0x01, 0x35
	.zero		2


	//----- nvinfo : EIATTR_PARAM_CBANK
	.align		4
        /*000c*/ 	.byte	0x04, 0x0a
        /*000e*/ 	.short	(.L_503 - .L_502)
	.align		4
.L_502:
        /*0010*/ 	.word	index@(.nv.constant0.tvmgen_default_fused_multiply_strided_slice_negative_strided_slice_concatenate_multiply_add_res_1bda687858ca57c0__kernel)
        /*0014*/ 	.short	0x0160
        /*0016*/ 	.short	0x0020


	//----- nvinfo : EIATTR_CBANK_PARAM_SIZE
	.align		4
.L_503:
        /*0018*/ 	.byte	0x03, 0x19
        /*001a*/ 	.short	0x0020


	//----- nvinfo : EIATTR_KPARAM_INFO
	.align		4
        /*001c*/ 	.byte	0x04, 0x17
        /*001e*/ 	.short	(.L_505 - .L_504)
.L_504:
        /*0020*/ 	.word	0x00000000
        /*0024*/ 	.short	0x0003
        /*0026*/ 	.short	0x0018
        /*0028*/ 	.byte	0x00, 0xf0, 0x21, 0x00


	//----- nvinfo : EIATTR_KPARAM_INFO
	.align		4
.L_505:
        /*002c*/ 	.byte	0x04, 0x17
        /*002e*/ 	.short	(.L_507 - .L_506)
.L_506:
        /*0030*/ 	.word	0x00000000
        /*0034*/ 	.short	0x0002
        /*0036*/ 	.short	0x0010
        /*0038*/ 	.byte	0x00, 0xf0, 0x21, 0x00


	//----- nvinfo : EIATTR_KPARAM_INFO
	.align		4
.L_507:
        /*003c*/ 	.byte	0x04, 0x17
        /*003e*/ 	.short	(.L_509 - .L_508)
.L_508:
        /*0040*/ 	.word	0x00000000
        /*0044*/ 	.short	0x0001
        /*0046*/ 	.short	0x0008
        /*0048*/ 	.byte	0x00, 0xf0, 0x21, 0x00


	//----- nvinfo : EIATTR_KPARAM_INFO
	.align		4
.L_509:
        /*004c*/ 	.byte	0x04, 0x17
        /*004e*/ 	.short	(.L_511 - .L_510)
.L_510:
        /*0050*/ 	.word	0x00000000
        /*0054*/ 	.short	0x0000
        /*0056*/ 	.short	0x0000
        /*0058*/ 	.byte	0x00, 0xf0, 0x21, 0x00


	//----- nvinfo : EIATTR_MAXREG_COUNT
	.align		4
.L_511:
        /*005c*/ 	.byte	0x03, 0x1b
        /*005e*/ 	.short	0x0040


	//----- nvinfo : EIATTR_EXIT_INSTR_OFFSETS
	.align		4
        /*0060*/ 	.byte	0x04, 0x1c
        /*0062*/ 	.short	(.L_513 - .L_512)


	//   ....[0]....
.L_512:
        /*0064*/ 	.word	0x000001e0


	//----- nvinfo : EIATTR_MAX_THREADS
	.align		4
.L_513:
        /*0068*/ 	.byte	0x04, 0x05
        /*006a*/ 	.short	(.L_515 - .L_514)
.L_514:
        /*006c*/ 	.word	0x00000400
        /*0070*/ 	.word	0x00000001
        /*0074*/ 	.word	0x00000001
.L_515:


//--------------------- .nv.info.tvmgen_default_fused_nn_softmax_kernel_3 --------------------------
	.section	.nv.info.tvmgen_default_fused_nn_softmax_kernel_3,"",@"SHT_CUDA_INFO"
	.sectionflags	@""
	.align	4


	//----- nvinfo : EIATTR_CUDA_API_VERSION
	.align		4
        /*0000*/ 	.byte	0x04, 0x37
        /*0002*/ 	.short	(.L_517 - .L_516)
.L_516:
        /*0004*/ 	.word	0x0000007e


	//----- nvinfo : EIATTR_SW2861232_WAR
	.align		4
.L_517:
        /*0008*/ 	.byte	0x01, 0x35
	.zero		2


	//----- nvinfo : EIATTR_PARAM_CBANK
	.align		4
        /*000c*/ 	.byte	0x04, 0x0a
        /*000e*/ 	.short	(.L_519 - .L_518)
	.align		4
.L_518:
        /*0010*/ 	.word	index@(.nv.constant0.tvmgen_default_fused_nn_softmax_kernel_3)
        /*0014*/ 	.short	0x0160
        /*0016*/ 	.short	0x0018


	//----- nvinfo : EIATTR_CBANK_PARAM_SIZE
	.align		4
.L_519:
        /*0018*/ 	.byte	0x03, 0x19
        /*001a*/ 	.short	0x0018


	//----- nvinfo : EIATTR_KPARAM_INFO
	.align		4
        /*001c*/ 	.byte	0x04, 0x17
        /*001e*/ 	.short	(.L_521 - .L_520)
.L_520:
        /*0020*/ 	.word	0x00000000
        /*0024*/ 	.short	0x0002
        /*0026*/ 	.short	0x0010
        /*0028*/ 	.byte	0x00, 0xf0, 0x21, 0x00


	//----- nvinfo : EIATTR_KPARAM_INFO
	.align		4
.L_521:
        /*002c*/ 	.byte	0x04, 0x17
        /*002e*/ 	.short	(.L_523 - .L_522)
.L_522:
        /*0030*/ 	.word	0x00000000
        /*0034*/ 	.short	0x0001
        /*0036*/ 	.short	0x0008
        /*0038*/ 	.byte	0x00, 0xf0, 0x21, 0x00


	//----- nvinfo : EIATTR_KPARAM_INFO
	.align		4
.L_523:
        /*003c*/ 	.byte	0x04, 0x17
        /*003e*/ 	.short	(.L_525 - .L_524)
.L_524:
        /*0040*/ 	.word	0x00000000
        /*0044*/ 	.short	0x0000
        /*0046*/ 	.short	0x0000
        /*0048*/ 	.byte	0x00, 0xf0, 0x21, 0x00


	//----- nvinfo : EIATTR_MAXREG_COUNT
	.align		4
.L_525:
        /*004c*/ 	.byte	0x03, 0x1b
        /*004e*/ 	.short	0x0040


	//----- nvinfo : EIATTR_EXIT_INSTR_OFFSETS
	.align		4
        /*0050*/ 	.byte	0x04, 0x1c
        /*0052*/ 	.short	(.L_527 - .L_526)


	//   ....[0]....
.L_526:
        /*0054*/ 	.word	0x00000060


	//   ....[1]....
        /*0058*/ 	.word	0x00000230


	//----- nvinfo : EIATTR_MAX_THREADS
	.align		4
.L_527:
        /*005c*/ 	.byte	0x04, 0x05
        /*005e*/ 	.short	(.L_529 - .L_528)
.L_528:
        /*0060*/ 	.word	0x00000400
        /*0064*/ 	.word	0x00000001
        /*0068*/ 	.word	0x00000001


	//----- nvinfo : EIATTR_CRS_STACK_SIZE
	.align		4
.L_529:
        /*006c*/ 	.byte	0x04, 0x1e
        /*006e*/ 	.short	(.L_531 - .L_530)
.L_530:
        /*0070*/ 	.word	0x00000000
.L_531:


//--------------------- .nv.callgraph             --------------------------
	.section	.nv.callgraph,"",@"SHT_CUDA_CALLGRAPH"
	.align	4
	.sectionentsize	8
	.align		4
        /*0000*/ 	.word	0x00000000
	.align		4
        /*0004*/ 	.word	0xffffffff
	.align		4
        /*0008*/ 	.word	0x00000000
	.align		4
        /*000c*/ 	.word	0xfffffffe
	.align		4
        /*0010*/ 	.word	0x00000000
	.align		4
        /*0014*/ 	.word	0xfffffffd
	.align		4
        /*0018*/ 	.word	0x00000000
	.align		4
        /*001c*/ 	.word	0xfffffffc


//--------------------- .nv.rel.action            --------------------------
	.section	.nv.rel.action,"",@"SHT_CUDA_RELOCINFO"
	.align	8
	.sectionentsize	8
        /*0000*/ 	.byte	0x73, 0x00, 0x00, 0x00, 0x00, 0x00, 0x00, 0x00, 0x00, 0x00, 0x00, 0x11, 0x25, 0x00, 0x05, 0x36


//--------------------- .nv.constant0.tvmgen_default_fused_nn_softmax_kernel_1 --------------------------
	.section	.nv.constant0.tvmgen_default_fused_nn_softmax_kernel_1,"a",@progbits
	.sectionflags	@""
	.align	4
.nv.constant0.tvmgen_default_fused_nn_softmax_kernel_1:
	.zero		376


//--------------------- .nv.constant0.tvmgen_default_fused_reshape_transpose_reshape_kernel --------------------------
	.section	.nv.constant0.tvmgen_default_fused_reshape_transpose_reshape_kernel,"a",@progbits
	.sectionflags	@""
	.align	4
.nv.constant0.tvmgen_default_fused_reshape_transpose_reshape_kernel:
	.zero		368


//--------------------- .nv.constant0.tvmgen_default_fused_nn_softmax_kernel_2 --------------------------
	.section	.nv.constant0.tvmgen_default_fused_nn_softmax_kernel_2,"a",@progbits
	.sectionflags	@""
	.align	4
.nv.constant0.tvmgen_default_fused_nn_softmax_kernel_2:
	.zero		368


//--------------------- .nv.constant0.tvmgen_default_fused_sqrt_multiply_add_divide_multiply_reshape_kernel --------------------------
	.section	.nv.constant0.tvmgen_default_fused_sqrt_multiply_add_divide_multiply_reshape_kernel,"a",@progbits
	.sectionflags	@""
	.align	4
.nv.constant0.tvmgen_default_fused_sqrt_multiply_add_divide_multiply_reshape_kernel:
	.zero		384


//--------------------- .nv.constant0.tvmgen_default_fused_reshape_transpose_expand_dims_tile_reshape_transpose_kernel --------------------------
	.section	.nv.constant0.tvmgen_default_fused_reshape_transpose_expand_dims_tile_reshape_transpose_kernel,"a",@progbits
	.sectionflags	@""
	.align	4
.nv.constant0.tvmgen_default_fused_reshape_transpose_expand_dims_tile_reshape_transpose_kernel:
	.zero		368


//--------------------- .nv.constant0.tvmgen_default_fused_reshape_where_divide_kernel --------------------------
	.section	.nv.constant0.tvmgen_default_fused_reshape_where_divide_kernel,"a",@progbits
	.sectionflags	@""
	.align	4
.nv.constant0.tvmgen_default_fused_reshape_where_divide_kernel:
	.zero		376


//--------------------- .nv.constant0.tvmgen_default_fused_nn_dense_3_kernel --------------------------
	.section	.nv.constant0.tvmgen_default_fused_nn_dense_3_kernel,"a",@progbits
	.sectionflags	@""
	.align	4
.nv.constant0.tvmgen_default_fused_nn_dense_3_kernel:
	.zero		376


//--------------------- .nv.constant0.tvmgen_default_fused_reshape_transpose_1_kernel --------------------------
	.section	.nv.constant0.tvmgen_default_fused_reshape_transpose_1_kernel,"a",@progbits
	.sectionflags	@""
	.align	4
.nv.constant0.tvmgen_default_fused_reshape_transpose_1_kernel:
	.zero		368


//--------------------- .nv.constant0.tvmgen_default_fused_nn_dense_4_kernel --------------------------
	.section	.nv.constant0.tvmgen_default_fused_nn_dense_4_kernel,"a",@progbits
	.sectionflags	@""
	.align	4
.nv.constant0.tvmgen_default_fused_nn_dense_4_kernel:
	.zero		376


//--------------------- .nv.constant0.tvmgen_default_fused_nn_dense_1_kernel --------------------------
	.section	.nv.constant0.tvmgen_default_fused_nn_dense_1_kernel,"a",@progbits
	.sectionflags	@""
	.align	4
.nv.constant0.tvmgen_default_fused_nn_dense_1_kernel:
	.zero		376


//--------------------- .nv.constant0.tvmgen_default_fused_multiply_sum_kernel --------------------------
	.section	.nv.constant0.tvmgen_default_fused_multiply_sum_kernel,"a",@progbits
	.sectionflags	@""
	.align	4
.nv.constant0.tvmgen_default_fused_multiply_sum_kernel:
	.zero		368


//--------------------- .nv.constant0.tvmgen_default_fused_reshape_add_kernel --------------------------
	.section	.nv.constant0.tvmgen_default_fused_reshape_add_kernel,"a",@progbits
	.sectionflags	@""
	.align	4
.nv.constant0.tvmgen_default_fused_reshape_add_kernel:
	.zero		376


//--------------------- .nv.constant0.tvmgen_default_fused_reshape_kernel --------------------------
	.section	.nv.constant0.tvmgen_default_fused_reshape_kernel,"a",@progbits
	.sectionflags	@""
	.align	4
.nv.constant0.tvmgen_default_fused_reshape_kernel:
	.zero		368


//--------------------- .nv.constant0.tvmgen_default_fused_reshape_sigmoid_multiply_reshape_multiply_reshape_kernel --------------------------
	.section	.nv.constant0.tvmgen_default_fused_reshape_sigmoid_multiply_reshape_multiply_reshape_kernel,"a",@progbits
	.sectionflags	@""
	.align	4
.nv.constant0.tvmgen_default_fused_reshape_sigmoid_multiply_reshape_multiply_reshape_kernel:
	.zero		376


//--------------------- .nv.constant0.tvmgen_default_fused_nn_batch_matmul_1_kernel --------------------------
	.section	.nv.constant0.tvmgen_default_fused_nn_batch_matmul_1_kernel,"a",@progbits
	.sectionflags	@""
	.align	4
.nv.constant0.tvmgen_default_fused_nn_batch_matmul_1_kernel:
	.zero		376


//--------------------- .nv.constant0.tvmgen_default_fused_less_add_where_take_strided_slice_kernel --------------------------
	.section	.nv.constant0.tvmgen_default_fused_less_add_where_take_strided_slice_kernel,"a",@progbits
	.sectionflags	@""
	.align	4
.nv.constant0.tvmgen_default_fused_less_add_where_take_strided_slice_kernel:
	.zero		376


//--------------------- .nv.constant0.tvmgen_default_fused_nn_dense_2_kernel --------------------------
	.section	.nv.constant0.tvmgen_default_fused_nn_dense_2_kernel,"a",@progbits
	.sectionflags	@""
	.align	4
.nv.constant0.tvmgen_default_fused_nn_dense_2_kernel:
	.zero		376


//--------------------- .nv.constant0.tvmgen_default_fused_reshape_1_kernel --------------------------
	.section	.nv.constant0.tvmgen_default_fused_reshape_1_kernel,"a",@progbits
	.sectionflags	@""
	.align	4
.nv.constant0.tvmgen_default_fused_reshape_1_kernel:
	.zero		368


//--------------------- .nv.constant0.tvmgen_default_fused_nn_dense_kernel --------------------------
	.section	.nv.constant0.tvmgen_default_fused_nn_dense_kernel,"a",@progbits
	.sectionflags	@""
	.align	4
.nv.constant0.tvmgen_default_fused_nn_dense_kernel:
	.zero		376


//--------------------- .nv.constant0.tvmgen_default_fused_nn_batch_matmul_kernel --------------------------
	.section	.nv.constant0.tvmgen_default_fused_nn_batch_matmul_kernel,"a",@progbits
	.sectionflags	@""
	.align	4
.nv.constant0.tvmgen_default_fused_nn_batch_matmul_kernel:
	.zero		376


//--------------------- .nv.constant0.tvmgen_default_fused_reshape_transpose_kernel --------------------------
	.section	.nv.constant0.tvmgen_default_fused_reshape_transpose_kernel,"a",@progbits
	.sectionflags	@""
	.align	4
.nv.constant0.tvmgen_default_fused_reshape_transpose_kernel:
	.zero		368


//--------------------- .nv.constant0.tvmgen_default_fused_nn_softmax_kernel --------------------------
	.section	.nv.constant0.tvmgen_default_fused_nn_softmax_kernel,"a",@progbits
	.sectionflags	@""
	.align	4
.nv.constant0.tvmgen_default_fused_nn_softmax_kernel:
	.zero		368


//--------------------- .nv.constant0.tvmgen_default_fused_multiply_strided_slice_negative_strided_slice_concatenate_multiply_add_exp_98b283a43dfeffd8__kernel --------------------------
	.section	.nv.constant0.tvmgen_default_fused_multiply_strided_slice_negative_strided_slice_concatenate_multiply_add_exp_98b283a43dfeffd8__kernel,"a",@progbits
	.sectionflags	@""
	.align	4
.nv.constant0.tvmgen_default_fused_multiply_strided_slice_negative_strided_slice_concatenate_multiply_add_exp_98b283a43dfeffd8__kernel:
	.zero		384


//--------------------- .nv.constant0.tvmgen_default_fused_multiply_strided_slice_negative_strided_slice_concatenate_multiply_add_res_1bda687858ca57c0__kernel --------------------------
	.section	.nv.constant0.tvmgen_default_fused_multiply_strided_slice_negative_strided_slice_concatenate_multiply_add_res_1bda687858ca57c0__kernel,"a",@progbits
	.sectionflags	@""
	.align	4
.nv.constant0.tvmgen_default_fused_multiply_strided_slice_negative_strided_slice_concatenate_multiply_add_res_1bda687858ca57c0__kernel:
	.zero		384


//--------------------- .nv.constant0.tvmgen_default_fused_nn_softmax_kernel_3 --------------------------
	.section	.nv.constant0.tvmgen_default_fused_nn_softmax_kernel_3,"a",@progbits
	.sectionflags	@""
	.align	4
.nv.constant0.tvmgen_default_fused_nn_softmax_kernel_3:
	.zero		376


//--------------------- .text.tvmgen_default_fused_nn_softmax_kernel_1 --------------------------
	.section	.text.tvmgen_default_fused_nn_softmax_kernel_1,"ax",@progbits
	.sectioninfo	@"SHI_REGISTERS=12"
	.align	128
        .global         tvmgen_default_fused_nn_softmax_kernel_1
        .type           tvmgen_default_fused_nn_softmax_kernel_1,@function
        .size           tvmgen_default_fused_nn_softmax_kernel_1,(.L_x_153 - tvmgen_default_fused_nn_softmax_kernel_1)
        .other          tvmgen_default_fused_nn_softmax_kernel_1,@"STO_CUDA_ENTRY STV_DEFAULT"
tvmgen_default_fused_nn_softmax_kernel_1:
.text.tvmgen_default_fused_nn_softmax_kernel_1:
[----:B------:R-:W-:Y:S02]  /*0000*/  MOV R1, c[0x0][0x28] ;  /* 0x00000a0000017a02 */ /* 0x000fe40000000f00 */
[----:B------:R-:W0:Y:S04]  /*0010*/  S2R R6, SR_TID.X ;  /* 0x0000000000067919 */ /* 0x000e280000002100 */
[----:B------:R-:W1:Y:S01]  /*0020*/  S2R R5, SR_CTAID.X ;  /* 0x0000000000057919 */ /* 0x000e620000002500 */
[----:B0-----:R-:W-:-:S04]  /*0030*/  SHF.R.S32.HI R0, RZ, 0x9, R6 ;  /* 0x00000009ff007819 */ /* 0x001fc80000011406 */
[----:B-1----:R-:W-:-:S04]  /*0040*/  LEA R0, R5, R0, 0x1 ;  /* 0x0000000005007211 */ /* 0x002fc800078e08ff */
[----:B------:R-:W-:-:S13]  /*0050*/  ISETP.GT.AND P0, PT, R0, 0x50, PT ;  /* 0x000000500000780c */ /* 0x000fda0003f04270 */
[----:B------:R-:W-:Y:S05]  /*0060*/  @P0 EXIT ;  /* 0x000000000000094d */ /* 0x000fea0003800000 */
[----:B------:R-:W-:Y:S01]  /*0070*/  SHF.R.S32.HI R0, RZ, 0x2, R6 ;  /* 0x00000002ff007819 */ /* 0x000fe20000011406 */
[----:B------:R-:W-:Y:S01]  /*0080*/  ULDC.64 UR4, c[0x0][0x118] ;  /* 0x0000460000047ab9 */ /* 0x000fe20000000a00 */
[C---:B------:R-:W-:Y:S02]  /*0090*/  LEA R6, R5.reuse, R6, 0xa ;  /* 0x0000000605067211 */ /* 0x040fe400078e50ff */
[----:B------:R-:W-:Y:S02]  /*00a0*/  LEA R0, R5, R0, 0x8 ;  /* 0x0000000005007211 */ /* 0x000fe400078e40ff */
[----:B------:R-:W-:-:S03]  /*00b0*/  MOV R7, 0x4 ;  /* 0x0000000400077802 */ /* 0x000fc60000000f00 */
[----:B------:R-:W-:-:S05]  /*00c0*/  IMAD.HI R0, R0, 0x38e38e39, RZ ;  /* 0x38e38e3900007827 */ /* 0x000fca00078e02ff */
[----:B------:R-:W-:-:S04]  /*00d0*/  SHF.R.S32.HI R3, RZ, 0x1, R0 ;  /* 0x00000001ff037819 */ /* 0x000fc80000011400 */
[----:B------:R-:W-:Y:S01]  /*00e0*/  LEA.HI R4, R0, R3, RZ, 0x1 ;  /* 0x0000000300047211 */ /* 0x000fe200078f08ff */
[----:B------:R-:W-:-:S04]  /*00f0*/  IMAD.WIDE R2, R6, R7, c[0x0][0x170] ;  /* 0x00005c0006027625 */ /* 0x000fc800078e0207 */
[-C--:B------:R-:W-:Y:S02]  /*0100*/  IMAD.WIDE R4, R4, R7.reuse, c[0x0][0x168] ;  /* 0x00005a0004047625 */ /* 0x080fe400078e0207 */
[----:B------:R-:W2:Y:S04]  /*0110*/  LDG.E.CONSTANT R3, [R2.64] ;  /* 0x0000000402037981 */ /* 0x000ea8000c1e9900 */
[----:B------:R-:W2:Y:S01]  /*0120*/  LDG.E.CONSTANT R4, [R4.64] ;  /* 0x0000000404047981 */ /* 0x000ea2000c1e9900 */
[----:B------:R-:W-:Y:S01]  /*0130*/  IMAD.WIDE R6, R6, R7, c[0x0][0x160] ;  /* 0x0000580006067625 */ /* 0x000fe200078e0207 */
[----:B--2---:R-:W-:-:S04]  /*0140*/  FADD R0, -R4, R3 ;  /* 0x0000000304007221 */ /* 0x004fc80000000100 */
[----:B------:R-:W-:-:S05]  /*0150*/  FMUL R0, R0, 1.4426950216293334961 ;  /* 0x3fb8aa3b00007820 */ /* 0x000fca0000400000 */
[----:B------:R-:W-:-:S13]  /*0160*/  FSETP.GEU.AND P0, PT, R0, -126, PT ;  /* 0xc2fc00000000780b */ /* 0x000fda0003f0e000 */
[----:B------:R-:W-:-:S04]  /*0170*/  @!P0 FMUL R0, R0, 0.5 ;  /* 0x3f00000000008820 */ /* 0x000fc80000400000 */
[----:B------:R-:W0:Y:S02]  /*0180*/  MUFU.EX2 R9, R0 ;  /* 0x0000000000097308 */ /* 0x000e240000000800 */
[----:B0-----:R-:W-:-:S05]  /*0190*/  @!P0 FMUL R9, R9, R9 ;  /* 0x0000000909098220 */ /* 0x001fca0000400000 */
[----:B------:R-:W-:Y:S01]  /*01a0*/  STG.E [R6.64], R9 ;  /* 0x0000000906007986 */ /* 0x000fe2000c101904 */
[----:B------:R-:W-:Y:S05]  /*01b0*/  EXIT ;  /* 0x000000000000794d */ /* 0x000fea0003800000 */
.L_x_0:
[----:B------:R-:W-:-:S00]  /*01c0*/  BRA `(.L_x_0) ;  /* 0xfffffff000007947 */ /* 0x000fc0000383ffff */
[----:B------:R-:W-:-:S00]  /*01d0*/  NOP ;  /* 0x0000000000007918 */ /* 0x000fc00000000000 */
        /* <DEDUP_REMOVED lines=10> */
.L_x_153:


//--------------------- .text.tvmgen_default_fused_reshape_transpose_reshape_kernel --------------------------
	.section	.text.tvmgen_default_fused_reshape_transpose_reshape_kernel,"ax",@progbits
	.sectioninfo	@"SHI_REGISTERS=10"
	.align	128
        .global         tvmgen_default_fused_reshape_transpose_reshape_kernel
        .type           tvmgen_default_fused_reshape_transpose_reshape_kernel,@function
        .size           tvmgen_default_fused_reshape_transpose_reshape_kernel,(.L_x_154 - tvmgen_default_fused_reshape_transpose_reshape_kernel)
        .other          tvmgen_default_fused_reshape_transpose_reshape_kernel,@"STO_CUDA_ENTRY STV_DEFAULT"
tvmgen_default_fused_reshape_transpose_reshape_kernel:
.text.tvmgen_default_fused_reshape_transpose_reshape_kernel:
[----:B------:R-:W-:Y:S02]  /*0000*/  MOV R1, c[0x0][0x28] ;  /* 0x00000a0000017a02 */ /* 0x000fe40000000f00 */
[----:B------:R-:W0:Y:S01]  /*0010*/  S2R R5, SR_TID.X ;  /* 0x0000000000057919 */ /* 0x000e220000002100 */
[----:B------:R-:W-:Y:S01]  /*0020*/  IMAD.MOV.U32 R7, RZ, RZ, 0x4 ;  /* 0x00000004ff077424 */ /* 0x000fe200078e00ff */
[----:B------:R-:W-:Y:S02]  /*0030*/  ULDC.64 UR4, c[0x0][0x118] ;  /* 0x0000460000047ab9 */ /* 0x000fe40000000a00 */
[----:B------:R-:W1:Y:S01]  /*0040*/  S2R R4, SR_CTAID.X ;  /* 0x0000000000047919 */ /* 0x000e620000002500 */
[----:B0-----:R-:W-:Y:S02]  /*0050*/  SHF.R.S32.HI R2, RZ, 0x6, R5 ;  /* 0x00000006ff027819 */ /* 0x001fe40000011405 */
[----:B------:R-:W-:Y:S02]  /*0060*/  LOP3.LUT R3, R5, 0x3f, RZ, 0xc0, !PT ;  /* 0x0000003f05037812 */ /* 0x000fe400078ec0ff */
[----:B-1----:R-:W-:-:S03]  /*0070*/  LOP3.LUT R0, R4, 0x1, RZ, 0xc0, !PT ;  /* 0x0000000104007812 */ /* 0x002fc600078ec0ff */
[----:B------:R-:W-:Y:S01]  /*0080*/  IMAD R3, R2, 0x900, R3 ;  /* 0x0000090002037824 */ /* 0x000fe200078e0203 */
[----:B------:R-:W-:-:S03]  /*0090*/  SHF.L.U32 R2, R4, 0x5, RZ ;  /* 0x0000000504027819 */ /* 0x000fc600000006ff */
[----:B------:R-:W-:Y:S01]  /*00a0*/  IMAD R3, R0, 0x9000, R3 ;  /* 0x0000900000037824 */ /* 0x000fe200078e0203 */
[----:B------:R-:W-:-:S04]  /*00b0*/  LOP3.LUT R2, R2, 0xffffffc0, RZ, 0xc0, !PT ;  /* 0xffffffc002027812 */ /* 0x000fc800078ec0ff */
[----:B------:R-:W-:-:S05]  /*00c0*/  IADD3 R2, R2, R3, RZ ;  /* 0x0000000302027210 */ /* 0x000fca0007ffe0ff */
[----:B------:R-:W-:-:S06]  /*00d0*/  IMAD.WIDE R2, R2, R7, c[0x0][0x168] ;  /* 0x00005a0002027625 */ /* 0x000fcc00078e0207 */
[----:B------:R-:W2:Y:S01]  /*00e0*/  LDG.E.CONSTANT R3, [R2.64] ;  /* 0x0000000402037981 */ /* 0x000ea2000c1e9900 */
[----:B------:R-:W-:-:S04]  /*00f0*/  IMAD R4, R4, 0x400, R5 ;  /* 0x0000040004047824 */ /* 0x000fc800078e0205 */
[----:B------:R-:W-:-:S05]  /*0100*/  IMAD.WIDE R4, R4, R7, c[0x0][0x160] ;  /* 0x0000580004047625 */ /* 0x000fca00078e0207 */
[----:B--2---:R-:W-:Y:S01]  /*0110*/  STG.E [R4.64], R3 ;  /* 0x0000000304007986 */ /* 0x004fe2000c101904 */
[----:B------:R-:W-:Y:S05]  /*0120*/  EXIT ;  /* 0x000000000000794d */ /* 0x000fea0003800000 */
.L_x_1:
        /* <DEDUP_REMOVED lines=13> */
.L_x_154:


//--------------------- .text.tvmgen_default_fused_nn_softmax_kernel_2 --------------------------
	.section	.text.tvmgen_default_fused_nn_softmax_kernel_2,"ax",@progbits
	.sectioninfo	@"SHI_REGISTERS=64"
	.align	128
        .global         tvmgen_default_fused_nn_softmax_kernel_2
        .type           tvmgen_default_fused_nn_softmax_kernel_2,@function
        .size           tvmgen_default_fused_nn_softmax_kernel_2,(.L_x_155 - tvmgen_default_fused_nn_softmax_kernel_2)
        .other          tvmgen_default_fused_nn_softmax_kernel_2,@"STO_CUDA_ENTRY STV_DEFAULT"
tvmgen_default_fused_nn_softmax_kernel_2:
.text.tvmgen_default_fused_nn_softmax_kernel_2:
[----:B------:R-:W-:Y:S02]  /*0000*/  MOV R1, c[0x0][0x28] ;  /* 0x00000a0000017a02 */ /* 0x000fe40000000f00 */
[----:B------:R-:W0:Y:S01]  /*0010*/  S2R R4, SR_TID.X ;  /* 0x0000000000047919 */ /* 0x000e220000002100 */
[----:B------:R-:W-:Y:S01]  /*0020*/  MOV R5, 0x4 ;  /* 0x0000000400057802 */ /* 0x000fe20000000f00 */
[----:B------:R-:W-:Y:S02]  /*0030*/  ULDC.64 UR4, c[0x0][0x118] ;  /* 0x0000460000047ab9 */ /* 0x000fe40000000a00 */
[----:B------:R-:W1:Y:S01]  /*0040*/  S2R R3, SR_CTAID.X ;  /* 0x0000000000037919 */ /* 0x000e620000002500 */
[----:B0-----:R-:W-:-:S04]  /*0050*/  SHF.R.S32.HI R0, RZ, 0x7, R4 ;  /* 0x00000007ff007819 */ /* 0x001fc80000011404 */
[C---:B-1----:R-:W-:Y:S02]  /*0060*/  LEA R0, R3.reuse, R0, 0x3 ;  /* 0x0000000003007211 */ /* 0x042fe400078e18ff */
[----:B------:R-:W-:Y:S02]  /*0070*/  LEA R4, R3, R4, 0xa ;  /* 0x0000000403047211 */ /* 0x000fe400078e50ff */
[C---:B------:R-:W-:Y:S02]  /*0080*/  ISETP.GE.AND P0, PT, R0.reuse, 0x9, PT ;  /* 0x000000090000780c */ /* 0x040fe40003f06270 */
[----:B------:R-:W-:Y:S01]  /*0090*/  ISETP.GT.AND P1, PT, R0, 0x8, PT ;  /* 0x000000080000780c */ /* 0x000fe20003f24270 */
[----:B------:R-:W-:-:S10]  /*00a0*/  IMAD.WIDE R2, R4, R5, c[0x0][0x168] ;  /* 0x00005a0004027625 */ /* 0x000fd400078e0205 */
[----:B------:R0:W-:Y:S02]  /*00b0*/  @!P0 STG.E [R2.64], RZ ;  /* 0x000000ff02008986 */ /* 0x0001e4000c101904 */
[----:B------:R-:W-:Y:S05]  /*00c0*/  @P1 EXIT ;  /* 0x000000000000194d */ /* 0x000fea0003800000 */
[----:B------:R-:W-:Y:S01]  /*00d0*/  IMAD R4, R4, 0x24, RZ ;  /* 0x0000002404047824 */ /* 0x000fe200078e02ff */
[----:B------:R-:W2:Y:S03]  /*00e0*/  LDG.E R61, [R2.64] ;  /* 0x00000004023d7981 */ /* 0x000ea6000c1e1900 */
[----:B------:R-:W-:-:S05]  /*00f0*/  IMAD.WIDE R4, R4, R5, c[0x0][0x160] ;  /* 0x0000580004047625 */ /* 0x000fca00078e0205 */
[----:B------:R-:W2:Y:S04]  /*0100*/  LDG.E.CONSTANT R20, [R4.64] ;  /* 0x0000000404147981 */ /* 0x000ea8000c1e9900 */
[----:B------:R-:W3:Y:S04]  /*0110*/  LDG.E.CONSTANT R21, [R4.64+0x4] ;  /* 0x0000040404157981 */ /* 0x000ee8000c1e9900 */
[----:B------:R-:W4:Y:S04]  /*0120*/  LDG.E.CONSTANT R23, [R4.64+0x8] ;  /* 0x0000080404177981 */ /* 0x000f28000c1e9900 */
[----:B------:R-:W5:Y:S04]  /*0130*/  LDG.E.CONSTANT R25, [R4.64+0xc] ;  /* 0x00000c0404197981 */ /* 0x000f68000c1e9900 */
        /* <DEDUP_REMOVED lines=31> */
[----:B------:R-:W5:Y:S01]  /*0330*/  LDG.E.CONSTANT R18, [R4.64+0x8c] ;  /* 0x00008c0404127981 */ /* 0x000f62000c1e9900 */
[----:B--2---:R-:W-:-:S04]  /*0340*/  FADD R20, R20, R61 ;  /* 0x0000003d14147221 */ /* 0x004fc80000000000 */
[----:B---3--:R-:W-:-:S04]  /*0350*/  FADD R20, R20, R21 ;  /* 0x0000001514147221 */ /* 0x008fc80000000000 */
[----:B----4-:R-:W-:-:S04]  /*0360*/  FADD R20, R20, R23 ;  /* 0x0000001714147221 */ /* 0x010fc80000000000 */
[----:B-----5:R-:W-:-:S04]  /*0370*/  FADD R20, R20, R25 ;  /* 0x0000001914147221 */ /* 0x020fc80000000000 */
[----:B------:R-:W-:-:S04]  /*0380*/  FADD R20, R20, R27 ;  /* 0x0000001b14147221 */ /* 0x000fc80000000000 */
        /* <DEDUP_REMOVED lines=30> */
[----:B------:R-:W-:-:S05]  /*0570*/  FADD R7, R7, R18 ;  /* 0x0000001207077221 */ /* 0x000fca0000000000 */
[----:B------:R-:W-:Y:S01]  /*0580*/  STG.E [R2.64], R7 ;  /* 0x0000000702007986 */ /* 0x000fe2000c101904 */
[----:B------:R-:W-:Y:S05]  /*0590*/  EXIT ;  /* 0x000000000000794d */ /* 0x000fea0003800000 */
.L_x_2:
        /* <DEDUP_REMOVED lines=14> */
.L_x_155:


//--------------------- .text.tvmgen_default_fused_sqrt_multiply_add_divide_multiply_reshape_kernel --------------------------
	.section	.text.tvmgen_default_fused_sqrt_multiply_add_divide_multiply_reshape_kernel,"ax",@progbits
	.sectioninfo	@"SHI_REGISTERS=17"
	.align	128
        .global         tvmgen_default_fused_sqrt_multiply_add_divide_multiply_reshape_kernel
        .type           tvmgen_default_fused_sqrt_multiply_add_divide_multiply_reshape_kernel,@function
        .size           tvmgen_default_fused_sqrt_multiply_add_divide_multiply_reshape_kernel,(.L_x_150 - tvmgen_default_fused_sqrt_multiply_add_divide_multiply_reshape_kernel)
        .other          tvmgen_default_fused_sqrt_multiply_add_divide_multiply_reshape_kernel,@"STO_CUDA_ENTRY STV_DEFAULT"
tvmgen_default_fused_sqrt_multiply_add_divide_multiply_reshape_kernel:
.text.tvmgen_default_fused_sqrt_multiply_add_divide_multiply_reshape_kernel:
[----:B------:R-:W-:Y:S02]  /*0000*/  IMAD.MOV.U32 R1, RZ, RZ, c[0x0][0x28] ;  /* 0x00000a00ff017624 */ /* 0x000fe400078e00ff */
[----:B------:R-:W0:Y:S01]  /*0010*/  S2R R4, SR_CTAID.X ;  /* 0x0000000000047919 */ /* 0x000e220000002500 */
[----:B------:R-:W-:Y:S01]  /*0020*/  IMAD.MOV.U32 R5, RZ, RZ, 0x4 ;  /* 0x00000004ff057424 */ /* 0x000fe200078e00ff */
[----:B------:R-:W-:Y:S02]  /*0030*/  ULDC.64 UR4, c[0x0][0x118] ;  /* 0x0000460000047ab9 */ /* 0x000fe40000000a00 */
[----:B------:R-:W1:Y:S01]  /*0040*/  S2R R3, SR_TID.X ;  /* 0x0000000000037919 */ /* 0x000e620000002100 */
[----:B0-----:R-:W-:Y:S01]  /*0050*/  SHF.R.S32.HI R8, RZ, 0x1, R4 ;  /* 0x00000001ff087819 */ /* 0x001fe20000011404 */
[----:B------:R-:W-:-:S04]  /*0060*/  IMAD.SHL.U32 R4, R4, 0x400, RZ ;  /* 0x0000040004047824 */ /* 0x000fc800078e00ff */
[----:B------:R-:W-:-:S06]  /*0070*/  IMAD.WIDE R8, R8, R5, c[0x0][0x168] ;  /* 0x00005a0008087625 */ /* 0x000fcc00078e0205 */
[----:B------:R-:W2:Y:S01]  /*0080*/  LDG.E.CONSTANT R8, [R8.64] ;  /* 0x0000000408087981 */ /* 0x000ea2000c1e9900 */
[C---:B------:R-:W-:Y:S01]  /*0090*/  LOP3.LUT R0, R4.reuse, 0x400, RZ, 0xc0, !PT ;  /* 0x0000040004007812 */ /* 0x040fe200078ec0ff */
[----:B-1----:R-:W-:-:S04]  /*00a0*/  IMAD.IADD R4, R4, 0x1, R3 ;  /* 0x0000000104047824 */ /* 0x002fc800078e0203 */
[----:B------:R-:W-:Y:S02]  /*00b0*/  IMAD.IADD R0, R0, 0x1, R3 ;  /* 0x0000000100007824 */ /* 0x000fe400078e0203 */
[----:B------:R-:W-:-:S04]  /*00c0*/  IMAD.WIDE R6, R4, R5, c[0x0][0x170] ;  /* 0x00005c0004067625 */ /* 0x000fc800078e0205 */
[----:B------:R-:W-:Y:S02]  /*00d0*/  IMAD.WIDE R2, R0, R5, c[0x0][0x178] ;  /* 0x00005e0000027625 */ /* 0x000fe400078e0205 */
[----:B------:R0:W5:Y:S04]  /*00e0*/  LDG.E.CONSTANT R0, [R6.64] ;  /* 0x0000000406007981 */ /* 0x000168000c1e9900 */
[----:B------:R0:W5:Y:S01]  /*00f0*/  LDG.E.CONSTANT R5, [R2.64] ;  /* 0x0000000402057981 */ /* 0x000162000c1e9900 */
[----:B--2---:R-:W-:Y:S01]  /*0100*/  IADD3 R10, R8, -0xd000000, RZ ;  /* 0xf3000000080a7810 */ /* 0x004fe20007ffe0ff */
[----:B------:R0:W1:Y:S03]  /*0110*/  MUFU.RSQ R11, R8 ;  /* 0x00000008000b7308 */ /* 0x0000660000001400 */
[----:B------:R-:W-:-:S13]  /*0120*/  ISETP.GT.U32.AND P0, PT, R10, 0x727fffff, PT ;  /* 0x727fffff0a00780c */ /* 0x000fda0003f04070 */
[----:B------:R-:W-:Y:S05]  /*0130*/  @!P0 BRA `(.L_x_3) ;  /* 0x0000004000008947 */ /* 0x000fea0003800000 */
[----:B01----:R-:W-:Y:S02]  /*0140*/  MOV R9, 0x160 ;  /* 0x0000016000097802 */ /* 0x003fe40000000f00 */
[----:B-----5:R-:W-:Y:S05]  /*0150*/  CALL.REL.NOINC `($__internal_0_$__cuda_sm20_sqrt_rn_f32_slowpath) ;  /* 0x000001a000007944 */ /* 0x020fea0003c00000 */
[----:B------:R-:W-:Y:S01]  /*0160*/  IMAD.MOV.U32 R2, RZ, RZ, R8 ;  /* 0x000000ffff027224 */ /* 0x000fe200078e0008 */
[----:B------:R-:W-:Y:S05]  /*0170*/  BRA `(.L_x_4) ;  /* 0x0000004000007947 */ /* 0x000fea0003800000 */
.L_x_3:
[----:B01----:R-:W-:Y:S01]  /*0180*/  FMUL.FTZ R3, R8, R11 ;  /* 0x0000000b08037220 */ /* 0x003fe20000410000 */
[----:B------:R-:W-:-:S03]  /*0190*/  FMUL.FTZ R11, R11, 0.5 ;  /* 0x3f0000000b0b7820 */ /* 0x000fc60000410000 */
[----:B------:R-:W-:-:S04]  /*01a0*/  FFMA R2, -R3, R3, R8 ;  /* 0x0000000303027223 */ /* 0x000fc80000000108 */
[----:B------:R-:W-:Y:S01]  /*01b0*/  FFMA R2, R2, R11, R3 ;  /* 0x0000000b02027223 */ /* 0x000fe20000000003 */
.L_x_4:
[----:B------:R-:W-:Y:S01]  /*01c0*/  IMAD.MOV.U32 R3, RZ, RZ, 0x3cb504f5 ;  /* 0x3cb504f5ff037424 */ /* 0x000fe200078e00ff */
[----:B------:R-:W-:Y:S03]  /*01d0*/  BSSY B0, `(.L_x_5) ;  /* 0x000000d000007945 */ /* 0x000fe60003800000 */
[----:B------:R-:W-:-:S04]  /*01e0*/  FFMA R7, R2, R3, 9.9999997473787516356e-06 ;  /* 0x3727c5ac02077423 */ /* 0x000fc80000000003 */
[----:B------:R-:W0:Y:S08]  /*01f0*/  MUFU.RCP R2, R7 ;  /* 0x0000000700027308 */ /* 0x000e300000001000 */
[----:B-----5:R-:W1:Y:S01]  /*0200*/  FCHK P0, R0, R7 ;  /* 0x0000000700007302 */ /* 0x020e620000000000 */
[----:B0-----:R-:W-:-:S04]  /*0210*/  FFMA R3, -R7, R2, 1 ;  /* 0x3f80000007037423 */ /* 0x001fc80000000102 */
[----:B------:R-:W-:-:S04]  /*0220*/  FFMA R3, R2, R3, R2 ;  /* 0x0000000302037223 */ /* 0x000fc80000000002 */
[----:B------:R-:W-:-:S04]  /*0230*/  FFMA R2, R0, R3, RZ ;  /* 0x0000000300027223 */ /* 0x000fc800000000ff */
[----:B------:R-:W-:-:S04]  /*0240*/  FFMA R6, -R7, R2, R0 ;  /* 0x0000000207067223 */ /* 0x000fc80000000100 */
[----:B------:R-:W-:Y:S01]  /*0250*/  FFMA R2, R3, R6, R2 ;  /* 0x0000000603027223 */ /* 0x000fe20000000002 */
[----:B-1----:R-:W-:Y:S05]  /*0260*/  @!P0 BRA `(.L_x_6) ;  /* 0x0000003000008947 */ /* 0x002fea0003800000 */
[----:B------:R-:W-:Y:S02]  /*0270*/  MOV R10, 0x290 ;  /* 0x00000290000a7802 */ /* 0x000fe40000000f00 */
[----:B------:R-:W-:Y:S05]  /*0280*/  CALL.REL.NOINC `($__internal_1_$__cuda_sm3x_div_rn_noftz_f32_slowpath) ;  /* 0x000001e000007944 */ /* 0x000fea0003c00000 */
[----:B------:R-:W-:Y:S02]  /*0290*/  IMAD.MOV.U32 R2, RZ, RZ, R0 ;  /* 0x000000ffff027224 */ /* 0x000fe400078e0000 */
.L_x_6:
[----:B------:R-:W-:Y:S05]  /*02a0*/  BSYNC B0 ;  /* 0x0000000000007941 */ /* 0x000fea0003800000 */
.L_x_5:
[----:B------:R-:W-:Y:S01]  /*02b0*/  IMAD.MOV.U32 R7, RZ, RZ, 0x4 ;  /* 0x00000004ff077424 */ /* 0x000fe200078e00ff */
[----:B------:R-:W-:-:S03]  /*02c0*/  FMUL R3, R5, R2 ;  /* 0x0000000205037220 */ /* 0x000fc60000400000 */
[----:B------:R-:W-:-:S05]  /*02d0*/  IMAD.WIDE R4, R4, R7, c[0x0][0x160] ;  /* 0x0000580004047625 */ /* 0x000fca00078e0207 */
[----:B------:R-:W-:Y:S01]  /*02e0*/  STG.E [R4.64], R3 ;  /* 0x0000000304007986 */ /* 0x000fe2000c101904 */
[----:B------:R-:W-:Y:S05]  /*02f0*/  EXIT ;  /* 0x000000000000794d */ /* 0x000fea0003800000 */
        .weak           $__internal_0_$__cuda_sm20_sqrt_rn_f32_slowpath
        .type           $__internal_0_$__cuda_sm20_sqrt_rn_f32_slowpath,@function
        .size           $__internal_0_$__cuda_sm20_sqrt_rn_f32_slowpath,($__internal_1_$__cuda_sm3x_div_rn_noftz_f32_slowpath - $__internal_0_$__cuda_sm20_sqrt_rn_f32_slowpath)
$__internal_0_$__cuda_sm20_sqrt_rn_f32_slowpath:
[----:B------:R-:W-:-:S13]  /*0300*/  LOP3.LUT P0, RZ, R8, 0x7fffffff, RZ, 0xc0, !PT ;  /* 0x7fffffff08ff7812 */ /* 0x000fda000780c0ff */
[----:B------:R-:W-:Y:S05]  /*0310*/  @!P0 BRA `(.L_x_7) ;  /* 0x0000012000008947 */ /* 0x000fea0003800000 */
[----:B------:R-:W-:Y:S01]  /*0320*/  FSETP.GEU.FTZ.AND P0, PT, R8, RZ, PT ;  /* 0x000000ff0800720b */ /* 0x000fe20003f1e000 */
[----:B------:R-:W-:-:S12]  /*0330*/  IMAD.MOV.U32 R2, RZ, RZ, R8 ;  /* 0x000000ffff027224 */ /* 0x000fd800078e0008 */
[----:B------:R-:W-:Y:S01]  /*0340*/  @!P0 IMAD.MOV.U32 R8, RZ, RZ, 0x7fffffff ;  /* 0x7fffffffff088424 */ /* 0x000fe200078e00ff */
[----:B------:R-:W-:Y:S05]  /*0350*/  @!P0 BRA `(.L_x_7) ;  /* 0x000000e000008947 */ /* 0x000fea0003800000 */
[----:B------:R-:W-:-:S13]  /*0360*/  FSETP.GTU.FTZ.AND P0, PT, |R2|, +INF , PT ;  /* 0x7f8000000200780b */ /* 0x000fda0003f1c200 */
[----:B------:R-:W-:Y:S01]  /*0370*/  @P0 FADD.FTZ R8, R2, 1 ;  /* 0x3f80000002080421 */ /* 0x000fe20000010000 */
[----:B------:R-:W-:Y:S05]  /*0380*/  @P0 BRA `(.L_x_7) ;  /* 0x000000b000000947 */ /* 0x000fea0003800000 */
[----:B------:R-:W-:-:S13]  /*0390*/  FSETP.NEU.FTZ.AND P0, PT, |R2|, +INF , PT ;  /* 0x7f8000000200780b */ /* 0x000fda0003f1d200 */
[----:B------:R-:W-:Y:S01]  /*03a0*/  @!P0 IMAD.MOV.U32 R8, RZ, RZ, R2 ;  /* 0x000000ffff088224 */ /* 0x000fe200078e0002 */
[----:B------:R-:W-:Y:S05]  /*03b0*/  @!P0 BRA `(.L_x_7) ;  /* 0x0000008000008947 */ /* 0x000fea0003800000 */
[----:B------:R-:W-:-:S04]  /*03c0*/  FFMA R2, R2, 1.84467440737095516160e+19, RZ ;  /* 0x5f80000002027823 */ /* 0x000fc800000000ff */
[----:B------:R-:W0:Y:S02]  /*03d0*/  MUFU.RSQ R3, R2 ;  /* 0x0000000200037308 */ /* 0x000e240000001400 */
[----:B0-----:R-:W-:Y:S01]  /*03e0*/  FMUL.FTZ R7, R2, R3 ;  /* 0x0000000302077220 */ /* 0x001fe20000410000 */
[----:B------:R-:W-:-:S03]  /*03f0*/  FMUL.FTZ R3, R3, 0.5 ;  /* 0x3f00000003037820 */ /* 0x000fc60000410000 */
[----:B------:R-:W-:-:S04]  /*0400*/  FADD.FTZ R6, -R7, -RZ ;  /* 0x800000ff07067221 */ /* 0x000fc80000010100 */
[----:B------:R-:W-:-:S04]  /*0410*/  FFMA R6, R7, R6, R2 ;  /* 0x0000000607067223 */ /* 0x000fc80000000002 */
[----:B------:R-:W-:-:S04]  /*0420*/  FFMA R3, R6, R3, R7 ;  /* 0x0000000306037223 */ /* 0x000fc80000000007 */
[----:B------:R-:W-:Y:S01]  /*0430*/  FMUL.FTZ R8, R3, 2.3283064365386962891e-10 ;  /* 0x2f80000003087820 */ /* 0x000fe20000410000 */
.L_x_7:
[----:B------:R-:W-:Y:S02]  /*0440*/  IMAD.MOV.U32 R2, RZ, RZ, R9 ;  /* 0x000000ffff027224 */ /* 0x000fe400078e0009 */
[----:B------:R-:W-:-:S04]  /*0450*/  IMAD.MOV.U32 R3, RZ, RZ, 0x0 ;  /* 0x00000000ff037424 */ /* 0x000fc800078e00ff */
[----:B------:R-:W-:Y:S05]  /*0460*/  RET.REL.NODEC R2 `(tvmgen_default_fused_sqrt_multiply_add_divide_multiply_reshape_kernel) ;  /* 0xfffffb9002007950 */ /* 0x000fea0003c3ffff */
        .weak           $__internal_1_$__cuda_sm3x_div_rn_noftz_f32_slowpath
        .type           $__internal_1_$__cuda_sm3x_div_rn_noftz_f32_slowpath,@function
        .size           $__internal_1_$__cuda_sm3x_div_rn_noftz_f32_slowpath,(.L_x_150 - $__internal_1_$__cuda_sm3x_div_rn_noftz_f32_slowpath)
$__internal_1_$__cuda_sm3x_div_rn_noftz_f32_slowpath:
[----:B------:R-:W-:Y:S01]  /*0470*/  SHF.R.U32.HI R3, RZ, 0x17, R7 ;  /* 0x00000017ff037819 */ /* 0x000fe20000011607 */
[----:B------:R-:W-:Y:S01]  /*0480*/  BSSY B1, `(.L_x_8) ;  /* 0x0000064000017945 */ /* 0x000fe20003800000 */
[----:B------:R-:W-:Y:S02]  /*0490*/  SHF.R.U32.HI R2, RZ, 0x17, R0 ;  /* 0x00000017ff027819 */ /* 0x000fe40000011600 */
[----:B------:R-:W-:Y:S02]  /*04a0*/  LOP3.LUT R12, R3, 0xff, RZ, 0xc0, !PT ;  /* 0x000000ff030c7812 */ /* 0x000fe400078ec0ff */
[----:B------:R-:W-:Y:S02]  /*04b0*/  LOP3.LUT R2, R2, 0xff, RZ, 0xc0, !PT ;  /* 0x000000ff02027812 */ /* 0x000fe400078ec0ff */
[----:B------:R-:W-:Y:S02]  /*04c0*/  IADD3 R11, R12, -0x1, RZ ;  /* 0xffffffff0c0b7810 */ /* 0x000fe40007ffe0ff */
[----:B------:R-:W-:-:S02]  /*04d0*/  IADD3 R9, R2, -0x1, RZ ;  /* 0xffffffff02097810 */ /* 0x000fc40007ffe0ff */
[----:B------:R-:W-:Y:S02]  /*04e0*/  ISETP.GT.U32.AND P0, PT, R11, 0xfd, PT ;  /* 0x000000fd0b00780c */ /* 0x000fe40003f04070 */
[----:B------:R-:W-:Y:S02]  /*04f0*/  MOV R6, R0 ;  /* 0x0000000000067202 */ /* 0x000fe40000000f00 */
[----:B------:R-:W-:-:S13]  /*0500*/  ISETP.GT.U32.OR P0, PT, R9, 0xfd, P0 ;  /* 0x000000fd0900780c */ /* 0x000fda0000704470 */
[----:B------:R-:W-:Y:S01]  /*0510*/  @!P0 IMAD.MOV.U32 R8, RZ, RZ, RZ ;  /* 0x000000ffff088224 */ /* 0x000fe200078e00ff */
[----:B------:R-:W-:Y:S05]  /*0520*/  @!P0 BRA `(.L_x_9) ;  /* 0x0000018000008947 */ /* 0x000fea0003800000 */
[----:B------:R-:W-:Y:S01]  /*0530*/  FSETP.GTU.FTZ.AND P0, PT, |R0|, +INF , PT ;  /* 0x7f8000000000780b */ /* 0x000fe20003f1c200 */
[----:B------:R-:W-:Y:S01]  /*0540*/  IMAD.MOV.U32 R3, RZ, RZ, R7 ;  /* 0x000000ffff037224 */ /* 0x000fe200078e0007 */
[----:B------:R-:W-:-:S04]  /*0550*/  FSETP.GTU.FTZ.AND P1, PT, |R7|, +INF , PT ;  /* 0x7f8000000700780b */ /* 0x000fc80003f3c200 */
[----:B------:R-:W-:-:S13]  /*0560*/  PLOP3.LUT P0, PT, P0, P1, PT, 0xa8, 0x0 ;  /* 0x000000000000781c */ /* 0x000fda0000703570 */
[----:B------:R-:W-:Y:S05]  /*0570*/  @P0 BRA `(.L_x_10) ;  /* 0x0000053000000947 */ /* 0x000fea0003800000 */
[----:B------:R-:W-:-:S13]  /*0580*/  LOP3.LUT P0, RZ, R7, 0x7fffffff, R6, 0xc8, !PT ;  /* 0x7fffffff07ff7812 */ /* 0x000fda000780c806 */
[----:B------:R-:W-:Y:S05]  /*0590*/  @!P0 BRA `(.L_x_11) ;  /* 0x000004f000008947 */ /* 0x000fea0003800000 */
[C---:B------:R-:W-:Y:S02]  /*05a0*/  FSETP.NEU.FTZ.AND P2, PT, |R0|.reuse, +INF , PT ;  /* 0x7f8000000000780b */ /* 0x040fe40003f5d200 */
[----:B------:R-:W-:Y:S02]  /*05b0*/  FSETP.NEU.FTZ.AND P1, PT, |R3|, +INF , PT ;  /* 0x7f8000000300780b */ /* 0x000fe40003f3d200 */
[----:B------:R-:W-:-:S11]  /*05c0*/  FSETP.NEU.FTZ.AND P0, PT, |R0|, +INF , PT ;  /* 0x7f8000000000780b */ /* 0x000fd60003f1d200 */
[----:B------:R-:W-:Y:S05]  /*05d0*/  @!P1 BRA !P2, `(.L_x_11) ;  /* 0x000004b000009947 */ /* 0x000fea0005000000 */
[----:B------:R-:W-:-:S04]  /*05e0*/  LOP3.LUT P2, RZ, R6, 0x7fffffff, RZ, 0xc0, !PT ;  /* 0x7fffffff06ff7812 */ /* 0x000fc8000784c0ff */
[----:B------:R-:W-:-:S13]  /*05f0*/  PLOP3.LUT P1, PT, P1, P2, PT, 0x2a, 0x0 ;  /* 0x000000000000781c */ /* 0x000fda0000f24572 */
[----:B------:R-:W-:Y:S05]  /*0600*/  @P1 BRA `(.L_x_12) ;  /* 0x0000046000001947 */ /* 0x000fea0003800000 */
[----:B------:R-:W-:-:S04]  /*0610*/  LOP3.LUT P1, RZ, R7, 0x7fffffff, RZ, 0xc0, !PT ;  /* 0x7fffffff07ff7812 */ /* 0x000fc8000782c0ff */
[----:B------:R-:W-:-:S13]  /*0620*/  PLOP3.LUT P0, PT, P0, P1, PT, 0x2a, 0x0 ;  /* 0x000000000000781c */ /* 0x000fda0000702572 */
[----:B------:R-:W-:Y:S05]  /*0630*/  @P0 BRA `(.L_x_13) ;  /* 0x0000040000000947 */ /* 0x000fea0003800000 */
[----:B------:R-:W-:Y:S02]  /*0640*/  ISETP.GE.AND P0, PT, R9, RZ, PT ;  /* 0x000000ff0900720c */ /* 0x000fe40003f06270 */
[----:B------:R-:W-:-:S11]  /*0650*/  ISETP.GE.AND P1, PT, R11, RZ, PT ;  /* 0x000000ff0b00720c */ /* 0x000fd60003f26270 */
[----:B------:R-:W-:Y:S01]  /*0660*/  @P0 IMAD.MOV.U32 R8, RZ, RZ, RZ ;  /* 0x000000ffff080224 */ /* 0x000fe200078e00ff */
[----:B------:R-:W-:Y:S01]  /*0670*/  @!P0 FFMA R6, R0, 1.84467440737095516160e+19, RZ ;  /* 0x5f80000000068823 */ /* 0x000fe200000000ff */
[----:B------:R-:W-:Y:S01]  /*0680*/  @!P0 IMAD.MOV.U32 R8, RZ, RZ, -0x40 ;  /* 0xffffffc0ff088424 */ /* 0x000fe200078e00ff */
[----:B------:R-:W-:-:S04]  /*0690*/  @!P1 FFMA R7, R3, 1.84467440737095516160e+19, RZ ;  /* 0x5f80000003079823 */ /* 0x000fc800000000ff */
[----:B------:R-:W-:Y:S02]  /*06a0*/  @!P1 IADD3 R8, R8, 0x40, RZ ;  /* 0x0000004008089810 */ /* 0x000fe40007ffe0ff */
.L_x_9:
[----:B------:R-:W-:Y:S01]  /*06b0*/  LEA R0, R12, 0xc0800000, 0x17 ;  /* 0xc08000000c007811 */ /* 0x000fe200078eb8ff */
[----:B------:R-:W-:Y:S01]  /*06c0*/  BSSY B2, `(.L_x_14) ;  /* 0x0000036000027945 */ /* 0x000fe20003800000 */
[----:B------:R-:W-:-:S03]  /*06d0*/  IADD3 R3, R2, -0x7f, RZ ;  /* 0xffffff8102037810 */ /* 0x000fc60007ffe0ff */
[----:B------:R-:W-:Y:S02]  /*06e0*/  IMAD.IADD R7, R7, 0x1, -R0 ;  /* 0x0000000107077824 */ /* 0x000fe400078e0a00 */
[C---:B------:R-:W-:Y:S01]  /*06f0*/  IMAD R0, R3.reuse, -0x800000, R6 ;  /* 0xff80000003007824 */ /* 0x040fe200078e0206 */
[----:B------:R-:W-:Y:S01]  /*0700*/  IADD3 R3, R3, 0x7f, -R12 ;  /* 0x0000007f03037810 */ /* 0x000fe20007ffe80c */
[----:B------:R-:W0:Y:S01]  /*0710*/  MUFU.RCP R9, R7 ;  /* 0x0000000700097308 */ /* 0x000e220000001000 */
[----:B------:R-:W-:-:S03]  /*0720*/  FADD.FTZ R11, -R7, -RZ ;  /* 0x800000ff070b7221 */ /* 0x000fc60000010100 */
[----:B------:R-:W-:Y:S01]  /*0730*/  IMAD.IADD R3, R3, 0x1, R8 ;  /* 0x0000000103037824 */ /* 0x000fe200078e0208 */
[----:B0-----:R-:W-:-:S04]  /*0740*/  FFMA R2, R9, R11, 1 ;  /* 0x3f80000009027423 */ /* 0x001fc8000000000b */
[----:B------:R-:W-:-:S04]  /*0750*/  FFMA R13, R9, R2, R9 ;  /* 0x00000002090d7223 */ /* 0x000fc80000000009 */
[----:B------:R-:W-:-:S04]  /*0760*/  FFMA R2, R0, R13, RZ ;  /* 0x0000000d00027223 */ /* 0x000fc800000000ff */
[----:B------:R-:W-:-:S04]  /*0770*/  FFMA R9, R11, R2, R0 ;  /* 0x000000020b097223 */ /* 0x000fc80000000000 */
[----:B------:R-:W-:-:S04]  /*0780*/  FFMA R14, R13, R9, R2 ;  /* 0x000000090d0e7223 */ /* 0x000fc80000000002 */
[----:B------:R-:W-:-:S04]  /*0790*/  FFMA R11, R11, R14, R0 ;  /* 0x0000000e0b0b7223 */ /* 0x000fc80000000000 */
[----:B------:R-:W-:-:S05]  /*07a0*/  FFMA R2, R13, R11, R14 ;  /* 0x0000000b0d027223 */ /* 0x000fca000000000e */
[----:B------:R-:W-:-:S04]  /*07b0*/  SHF.R.U32.HI R0, RZ, 0x17, R2 ;  /* 0x00000017ff007819 */ /* 0x000fc80000011602 */
[----:B------:R-:W-:-:S05]  /*07c0*/  LOP3.LUT R0, R0, 0xff, RZ, 0xc0, !PT ;  /* 0x000000ff00007812 */ /* 0x000fca00078ec0ff */
[----:B------:R-:W-:-:S05]  /*07d0*/  IMAD.IADD R8, R0, 0x1, R3 ;  /* 0x0000000100087824 */ /* 0x000fca00078e0203 */
[----:B------:R-:W-:-:S04]  /*07e0*/  IADD3 R0, R8, -0x1, RZ ;  /* 0xffffffff08007810 */ /* 0x000fc80007ffe0ff */
[----:B------:R-:W-:-:S13]  /*07f0*/  ISETP.GE.U32.AND P0, PT, R0, 0xfe, PT ;  /* 0x000000fe0000780c */ /* 0x000fda0003f06070 */
[----:B------:R-:W-:Y:S05]  /*0800*/  @!P0 BRA `(.L_x_15) ;  /* 0x0000020000008947 */ /* 0x000fea0003800000 */
[----:B------:R-:W-:-:S13]  /*0810*/  ISETP.GT.AND P0, PT, R8, 0xfe, PT ;  /* 0x000000fe0800780c */ /* 0x000fda0003f04270 */
[----:B------:R-:W-:Y:S05]  /*0820*/  @P0 BRA `(.L_x_16) ;  /* 0x000001b000000947 */ /* 0x000fea0003800000 */
[----:B------:R-:W-:-:S13]  /*0830*/  ISETP.GE.AND P0, PT, R8, 0x1, PT ;  /* 0x000000010800780c */ /* 0x000fda0003f06270 */
[----:B------:R-:W-:Y:S05]  /*0840*/  @P0 BRA `(.L_x_17) ;  /* 0x000001d000000947 */ /* 0x000fea0003800000 */
[----:B------:R-:W-:Y:S02]  /*0850*/  ISETP.GE.AND P0, PT, R8, -0x18, PT ;  /* 0xffffffe80800780c */ /* 0x000fe40003f06270 */
[----:B------:R-:W-:-:S11]  /*0860*/  LOP3.LUT R2, R2, 0x80000000, RZ, 0xc0, !PT ;  /* 0x8000000002027812 */ /* 0x000fd600078ec0ff */
[----:B------:R-:W-:Y:S05]  /*0870*/  @!P0 BRA `(.L_x_17) ;  /* 0x000001a000008947 */ /* 0x000fea0003800000 */
[CCC-:B------:R-:W-:Y:S01]  /*0880*/  FFMA.RZ R0, R13.reuse, R11.reuse, R14.reuse ;  /* 0x0000000b0d007223 */ /* 0x1c0fe2000000c00e */
[C---:B------:R-:W-:Y:S01]  /*0890*/  IADD3 R7, R8.reuse, 0x20, RZ ;  /* 0x0000002008077810 */ /* 0x040fe20007ffe0ff */
[CCC-:B------:R-:W-:Y:S01]  /*08a0*/  FFMA.RM R3, R13.reuse, R11.reuse, R14.reuse ;  /* 0x0000000b0d037223 */ /* 0x1c0fe2000000400e */
[----:B------:R-:W-:Y:S02]  /*08b0*/  ISETP.NE.AND P2, PT, R8, RZ, PT ;  /* 0x000000ff0800720c */ /* 0x000fe40003f45270 */
[----:B------:R-:W-:Y:S01]  /*08c0*/  LOP3.LUT R6, R0, 0x7fffff, RZ, 0xc0, !PT ;  /* 0x007fffff00067812 */ /* 0x000fe200078ec0ff */
[----:B------:R-:W-:Y:S01]  /*08d0*/  FFMA.RP R0, R13, R11, R14 ;  /* 0x0000000b0d007223 */ /* 0x000fe2000000800e */
[----:B------:R-:W-:Y:S02]  /*08e0*/  ISETP.NE.AND P1, PT, R8, RZ, PT ;  /* 0x000000ff0800720c */ /* 0x000fe40003f25270 */
[----:B------:R-:W-:Y:S02]  /*08f0*/  LOP3.LUT R6, R6, 0x800000, RZ, 0xfc, !PT ;  /* 0x0080000006067812 */ /* 0x000fe400078efcff */
[----:B------:R-:W-:-:S02]  /*0900*/  IADD3 R8, -R8, RZ, RZ ;  /* 0x000000ff08087210 */ /* 0x000fc40007ffe1ff */
[----:B------:R-:W-:Y:S02]  /*0910*/  SHF.L.U32 R7, R6, R7, RZ ;  /* 0x0000000706077219 */ /* 0x000fe400000006ff */
[----:B------:R-:W-:Y:S02]  /*0920*/  FSETP.NEU.FTZ.AND P0, PT, R0, R3, PT ;  /* 0x000000030000720b */ /* 0x000fe40003f1d000 */
[----:B------:R-:W-:Y:S02]  /*0930*/  SEL R3, R8, RZ, P2 ;  /* 0x000000ff08037207 */ /* 0x000fe40001000000 */
[----:B------:R-:W-:Y:S02]  /*0940*/  ISETP.NE.AND P1, PT, R7, RZ, P1 ;  /* 0x000000ff0700720c */ /* 0x000fe40000f25270 */
[----:B------:R-:W-:Y:S02]  /*0950*/  SHF.R.U32.HI R3, RZ, R3, R6 ;  /* 0x00000003ff037219 */ /* 0x000fe40000011606 */
[----:B------:R-:W-:-:S02]  /*0960*/  PLOP3.LUT P0, PT, P0, P1, PT, 0xa8, 0x0 ;  /* 0x000000000000781c */ /* 0x000fc40000703570 */
[----:B------:R-:W-:Y:S02]  /*0970*/  SHF.R.U32.HI R7, RZ, 0x1, R3 ;  /* 0x00000001ff077819 */ /* 0x000fe40000011603 */
[----:B------:R-:W-:-:S04]  /*0980*/  SEL R0, RZ, 0x1, !P0 ;  /* 0x00000001ff007807 */ /* 0x000fc80004000000 */
[----:B------:R-:W-:-:S04]  /*0990*/  LOP3.LUT R0, R0, 0x1, R7, 0xf8, !PT ;  /* 0x0000000100007812 */ /* 0x000fc800078ef807 */
[----:B------:R-:W-:-:S05]  /*09a0*/  LOP3.LUT R0, R0, R3, RZ, 0xc0, !PT ;  /* 0x0000000300007212 */ /* 0x000fca00078ec0ff */
[----:B------:R-:W-:-:S05]  /*09b0*/  IMAD.IADD R7, R7, 0x1, R0 ;  /* 0x0000000107077824 */ /* 0x000fca00078e0200 */
[----:B------:R-:W-:Y:S01]  /*09c0*/  LOP3.LUT R2, R7, R2, RZ, 0xfc, !PT ;  /* 0x0000000207027212 */ /* 0x000fe200078efcff */
[----:B------:R-:W-:Y:S05]  /*09d0*/  BRA `(.L_x_17) ;  /* 0x0000004000007947 */ /* 0x000fea0003800000 */
.L_x_16:
[----:B------:R-:W-:-:S04]  /*09e0*/  LOP3.LUT R2, R2, 0x80000000, RZ, 0xc0, !PT ;  /* 0x8000000002027812 */ /* 0x000fc800078ec0ff */
[----:B------:R-:W-:Y:S01]  /*09f0*/  LOP3.LUT R2, R2, 0x7f800000, RZ, 0xfc, !PT ;  /* 0x7f80000002027812 */ /* 0x000fe200078efcff */
[----:B------:R-:W-:Y:S05]  /*0a00*/  BRA `(.L_x_17) ;  /* 0x0000001000007947 */ /* 0x000fea0003800000 */
.L_x_15:
[----:B------:R-:W-:Y:S02]  /*0a10*/  IMAD R2, R3, 0x800000, R2 ;  /* 0x0080000003027824 */ /* 0x000fe400078e0202 */
.L_x_17:
[----:B------:R-:W-:Y:S05]  /*0a20*/  BSYNC B2 ;  /* 0x0000000000027941 */ /* 0x000fea0003800000 */
.L_x_14:
[----:B------:R-:W-:Y:S05]  /*0a30*/  BRA `(.L_x_18) ;  /* 0x0000008000007947 */ /* 0x000fea0003800000 */
.L_x_13:
[----:B------:R-:W-:-:S04]  /*0a40*/  LOP3.LUT R2, R7, 0x80000000, R6, 0x48, !PT ;  /* 0x8000000007027812 */ /* 0x000fc800078e4806 */
[----:B------:R-:W-:Y:S01]  /*0a50*/  LOP3.LUT R2, R2, 0x7f800000, RZ, 0xfc, !PT ;  /* 0x7f80000002027812 */ /* 0x000fe200078efcff */
[----:B------:R-:W-:Y:S05]  /*0a60*/  BRA `(.L_x_18) ;  /* 0x0000005000007947 */ /* 0x000fea0003800000 */
.L_x_12:
[----:B------:R-:W-:Y:S01]  /*0a70*/  LOP3.LUT R2, R7, 0x80000000, R6, 0x48, !PT ;  /* 0x8000000007027812 */ /* 0x000fe200078e4806 */
[----:B------:R-:W-:Y:S05]  /*0a80*/  BRA `(.L_x_18) ;  /* 0x0000003000007947 */ /* 0x000fea0003800000 */
.L_x_11:
[----:B------:R-:W0:Y:S01]  /*0a90*/  MUFU.RSQ R2, -QNAN ;  /* 0xffc0000000027908 */ /* 0x000e220000001400 */
[----:B------:R-:W-:Y:S05]  /*0aa0*/  BRA `(.L_x_18) ;  /* 0x0000001000007947 */ /* 0x000fea0003800000 */
.L_x_10:
[----:B------:R-:W-:Y:S02]  /*0ab0*/  FADD.FTZ R2, R0, R3 ;  /* 0x0000000300027221 */ /* 0x000fe40000010000 */
.L_x_18:
[----:B------:R-:W-:Y:S05]  /*0ac0*/  BSYNC B1 ;  /* 0x0000000000017941 */ /* 0x000fea0003800000 */
.L_x_8:
[----:B0-----:R-:W-:Y:S02]  /*0ad0*/  IMAD.MOV.U32 R0, RZ, RZ, R2 ;  /* 0x000000ffff007224 */ /* 0x001fe400078e0002 */
[----:B------:R-:W-:Y:S02]  /*0ae0*/  IMAD.MOV.U32 R2, RZ, RZ, R10 ;  /* 0x000000ffff027224 */ /* 0x000fe400078e000a */
[----:B------:R-:W-:-:S04]  /*0af0*/  IMAD.MOV.U32 R3, RZ, RZ, 0x0 ;  /* 0x00000000ff037424 */ /* 0x000fc800078e00ff */
[----:B------:R-:W-:Y:S05]  /*0b00*/  RET.REL.NODEC R2 `(tvmgen_default_fused_sqrt_multiply_add_divide_multiply_reshape_kernel) ;  /* 0xfffff4f002007950 */ /* 0x000fea0003c3ffff */
.L_x_19:
        /* <DEDUP_REMOVED lines=15> */
.L_x_150:


//--------------------- .text.tvmgen_default_fused_reshape_transpose_expand_dims_tile_reshape_transpose_kernel --------------------------
	.section	.text.tvmgen_default_fused_reshape_transpose_expand_dims_tile_reshape_transpose_kernel,"ax",@progbits
	.sectioninfo	@"SHI_REGISTERS=12"
	.align	128
        .global         tvmgen_default_fused_reshape_transpose_expand_dims_tile_reshape_transpose_kernel
        .type           tvmgen_default_fused_reshape_transpose_expand_dims_tile_reshape_transpose_kernel,@function
        .size           tvmgen_default_fused_reshape_transpose_expand_dims_tile_reshape_transpose_kernel,(.L_x_157 - tvmgen_default_fused_reshape_transpose_expand_dims_tile_reshape_transpose_kernel)
        .other          tvmgen_default_fused_reshape_transpose_expand_dims_tile_reshape_transpose_kernel,@"STO_CUDA_ENTRY STV_DEFAULT"
tvmgen_default_fused_reshape_transpose_expand_dims_tile_reshape_transpose_kernel:
.text.tvmgen_default_fused_reshape_transpose_expand_dims_tile_reshape_transpose_kernel:
[----:B------:R-:W-:Y:S02]  /*0000*/  IMAD.MOV.U32 R1, RZ, RZ, c[0x0][0x28] ;  /* 0x00000a00ff017624 */ /* 0x000fe400078e00ff */
[----:B------:R-:W0:Y:S01]  /*0010*/  S2R R2, SR_TID.X ;  /* 0x0000000000027919 */ /* 0x000e220000002100 */
[----:B------:R-:W-:Y:S01]  /*0020*/  MOV R9, 0x4 ;  /* 0x0000000400097802 */ /* 0x000fe20000000f00 */
[----:B------:R-:W-:Y:S02]  /*0030*/  ULDC.64 UR4, c[0x0][0x118] ;  /* 0x0000460000047ab9 */ /* 0x000fe40000000a00 */
[----:B------:R-:W1:Y:S01]  /*0040*/  S2R R7, SR_CTAID.X ;  /* 0x0000000000077919 */ /* 0x000e620000002500 */
[----:B0-----:R-:W-:-:S05]  /*0050*/  SHF.R.S32.HI R0, RZ, 0x2, R2 ;  /* 0x00000002ff007819 */ /* 0x001fca0000011402 */
[C---:B-1----:R-:W-:Y:S01]  /*0060*/  IMAD R5, R7.reuse, 0x100, R0 ;  /* 0x0000010007057824 */ /* 0x042fe200078e0200 */
[----:B------:R-:W-:-:S03]  /*0070*/  LEA R0, R7, R2, 0x4 ;  /* 0x0000000207007211 */ /* 0x000fc600078e20ff */
[----:B------:R-:W-:-:S04]  /*0080*/  IMAD.HI R3, R5, 0x38e38e39, RZ ;  /* 0x38e38e3905037827 */ /* 0x000fc800078e02ff */
[----:B------:R-:W-:Y:S01]  /*0090*/  IMAD.HI R2, R0, 0x38e38e39, RZ ;  /* 0x38e38e3900027827 */ /* 0x000fe200078e02ff */
[----:B------:R-:W-:-:S04]  /*00a0*/  SHF.R.U32.HI R4, RZ, 0x1f, R3 ;  /* 0x0000001fff047819 */ /* 0x000fc80000011603 */
[----:B------:R-:W-:Y:S01]  /*00b0*/  LEA.HI.SX32 R6, R3, R4, 0x19 ;  /* 0x0000000403067211 */ /* 0x000fe200078fcaff */
[----:B------:R-:W-:Y:S01]  /*00c0*/  IMAD.HI R4, R7, 0x38e38e39, RZ ;  /* 0x38e38e3907047827 */ /* 0x000fe200078e02ff */
[----:B------:R-:W-:-:S03]  /*00d0*/  SHF.R.U32.HI R3, RZ, 0x1f, R2 ;  /* 0x0000001fff037819 */ /* 0x000fc60000011602 */
[----:B------:R-:W-:Y:S01]  /*00e0*/  IMAD R6, R6, -0x240, R5 ;  /* 0xfffffdc006067824 */ /* 0x000fe200078e0205 */
[----:B------:R-:W-:Y:S02]  /*00f0*/  LEA.HI R3, R2, R3, RZ, 0x1d ;  /* 0x0000000302037211 */ /* 0x000fe400078fe8ff */
[----:B------:R-:W-:Y:S01]  /*0100*/  SHF.R.U32.HI R5, RZ, 0x1, R4 ;  /* 0x00000001ff057819 */ /* 0x000fe20000011604 */
[----:B------:R-:W-:-:S03]  /*0110*/  IMAD.HI R6, R6, 0x38e38e39, RZ ;  /* 0x38e38e3906067827 */ /* 0x000fc600078e02ff */
[----:B------:R-:W-:Y:S01]  /*0120*/  LEA.HI R4, R4, R5, RZ, 0x1 ;  /* 0x0000000504047211 */ /* 0x000fe200078f08ff */
[----:B------:R-:W-:Y:S01]  /*0130*/  IMAD R3, R3, -0x24, R0 ;  /* 0xffffffdc03037824 */ /* 0x000fe200078e0200 */
[----:B------:R-:W-:-:S03]  /*0140*/  SHF.R.S32.HI R5, RZ, 0x1, R6 ;  /* 0x00000001ff057819 */ /* 0x000fc60000011406 */
[----:B------:R-:W-:Y:S01]  /*0150*/  IMAD R2, R3, 0x8, R4 ;  /* 0x0000000803027824 */ /* 0x000fe200078e0204 */
[----:B------:R-:W-:-:S04]  /*0160*/  LEA.HI R5, R6, R5, RZ, 0x1 ;  /* 0x0000000506057211 */ /* 0x000fc800078f08ff */
[----:B------:R-:W-:-:S05]  /*0170*/  LEA R2, R2, R5, 0x6 ;  /* 0x0000000502027211 */ /* 0x000fca00078e30ff */
[----:B------:R-:W-:-:S06]  /*0180*/  IMAD.WIDE R2, R2, R9, c[0x0][0x168] ;  /* 0x00005a0002027625 */ /* 0x000fcc00078e0209 */
[----:B------:R-:W2:Y:S01]  /*0190*/  LDG.E.CONSTANT R3, [R2.64] ;  /* 0x0000000402037981 */ /* 0x000ea2000c1e9900 */
[----:B------:R-:W-:-:S04]  /*01a0*/  IMAD R4, R7, 0x3f0, R0 ;  /* 0x000003f007047824 */ /* 0x000fc800078e0200 */
[----:B------:R-:W-:-:S05]  /*01b0*/  IMAD.WIDE R4, R4, R9, c[0x0][0x160] ;  /* 0x0000580004047625 */ /* 0x000fca00078e0209 */
[----:B--2---:R-:W-:Y:S01]  /*01c0*/  STG.E [R4.64], R3 ;  /* 0x0000000304007986 */ /* 0x004fe2000c101904 */
[----:B------:R-:W-:Y:S05]  /*01d0*/  EXIT ;  /* 0x000000000000794d */ /* 0x000fea0003800000 */
.L_x_20:
        /* <DEDUP_REMOVED lines=10> */
.L_x_157:


//--------------------- .text.tvmgen_default_fused_reshape_where_divide_kernel --------------------------
	.section	.text.tvmgen_default_fused_reshape_where_divide_kernel,"ax",@progbits
	.sectioninfo	@"SHI_REGISTERS=12"
	.align	128
        .global         tvmgen_default_fused_reshape_where_divide_kernel
        .type           tvmgen_default_fused_reshape_where_divide_kernel,@function
        .size           tvmgen_default_fused_reshape_where_divide_kernel,(.L_x_158 - tvmgen_default_fused_reshape_where_divide_kernel)
        .other          tvmgen_default_fused_reshape_where_divide_kernel,@"STO_CUDA_ENTRY STV_DEFAULT"
tvmgen_default_fused_reshape_where_divide_kernel:
.text.tvmgen_default_fused_reshape_where_divide_kernel:
[----:B------:R-:W-:Y:S02]  /*0000*/  IMAD.MOV.U32 R1, RZ, RZ, c[0x0][0x28] ;  /* 0x00000a00ff017624 */ /* 0x000fe400078e00ff */
[----:B------:R-:W0:Y:S04]  /*0010*/  S2R R6, SR_TID.X ;  /* 0x0000000000067919 */ /* 0x000e280000002100 */
[----:B------:R-:W1:Y:S01]  /*0020*/  S2R R9, SR_CTAID.X ;  /* 0x0000000000097919 */ /* 0x000e620000002500 */
[----:B0-----:R-:W-:-:S04]  /*0030*/  SHF.R.S32.HI R0, RZ, 0x9, R6 ;  /* 0x00000009ff007819 */ /* 0x001fc80000011406 */
[----:B-1----:R-:W-:-:S04]  /*0040*/  LEA R0, R9, R0, 0x1 ;  /* 0x0000000009007211 */ /* 0x002fc800078e08ff */
[----:B------:R-:W-:-:S13]  /*0050*/  ISETP.GT.AND P0, PT, R0, 0x50, PT ;  /* 0x000000500000780c */ /* 0x000fda0003f04270 */
[----:B------:R-:W-:Y:S05]  /*0060*/  @P0 EXIT ;  /* 0x000000000000094d */ /* 0x000fea0003800000 */
[----:B------:R-:W-:Y:S01]  /*0070*/  IMAD R0, R9, 0x400, R6 ;  /* 0x0000040009007824 */ /* 0x000fe200078e0206 */
[----:B------:R-:W-:-:S03]  /*0080*/  ULDC.64 UR4, c[0x0][0x118] ;  /* 0x0000460000047ab9 */ /* 0x000fc60000000a00 */
[----:B------:R-:W-:-:S05]  /*0090*/  IMAD.HI R2, R0, 0x1948b0fd, RZ ;  /* 0x1948b0fd00027827 */ /* 0x000fca00078e02ff */
[----:B------:R-:W-:-:S04]  /*00a0*/  SHF.R.U32.HI R3, RZ, 0x1f, R2 ;  /* 0x0000001fff037819 */ /* 0x000fc80000011602 */
[----:B------:R-:W-:-:S05]  /*00b0*/  LEA.HI.SX32 R3, R2, R3, 0x19 ;  /* 0x0000000302037211 */ /* 0x000fca00078fcaff */
[----:B------:R-:W-:-:S05]  /*00c0*/  IMAD R3, R3, -0x510, R0 ;  /* 0xfffffaf003037824 */ /* 0x000fca00078e0200 */
[----:B------:R-:W-:-:S04]  /*00d0*/  IADD3 R2, P0, R3, c[0x0][0x170], RZ ;  /* 0x00005c0003027a10 */ /* 0x000fc80007f1e0ff */
[----:B------:R-:W-:-:S05]  /*00e0*/  LEA.HI.X.SX32 R3, R3, c[0x0][0x174], 0x1, P0 ;  /* 0x00005d0003037a11 */ /* 0x000fca00000f0eff */
[----:B------:R-:W2:Y:S01]  /*00f0*/  LDG.E.U8.CONSTANT R2, [R2.64] ;  /* 0x0000000402027981 */ /* 0x000ea2000c1e9100 */
[----:B------:R-:W-:Y:S01]  /*0100*/  MOV R5, 0x4 ;  /* 0x0000000400057802 */ /* 0x000fe20000000f00 */
[----:B------:R-:W-:Y:S01]  /*0110*/  BSSY B0, `(.L_x_21) ;  /* 0x0000014000007945 */ /* 0x000fe20003800000 */
[----:B------:R-:W-:-:S03]  /*0120*/  IMAD.MOV.U32 R7, RZ, RZ, -0x800000 ;  /* 0xff800000ff077424 */ /* 0x000fc600078e00ff */
[----:B------:R-:W-:Y:S01]  /*0130*/  IMAD.WIDE R4, R0, R5, c[0x0][0x160] ;  /* 0x0000580000047625 */ /* 0x000fe200078e0205 */
[----:B--2---:R-:W-:-:S13]  /*0140*/  ISETP.NE.AND P0, PT, R2, RZ, PT ;  /* 0x000000ff0200720c */ /* 0x004fda0003f05270 */
[----:B------:R-:W-:Y:S05]  /*0150*/  @P0 BRA `(.L_x_22) ;  /* 0x000000f000000947 */ /* 0x000fea0003800000 */
[----:B------:R-:W-:Y:S01]  /*0160*/  SHF.R.S32.HI R2, RZ, 0x2, R6 ;  /* 0x00000002ff027819 */ /* 0x000fe20000011406 */
[----:B------:R-:W-:-:S03]  /*0170*/  IMAD R0, R9, -0x3f0, R0 ;  /* 0xfffffc1009007824 */ /* 0x000fc600078e0200 */
[----:B------:R-:W-:Y:S01]  /*0180*/  LEA R2, R9, R2, 0x8 ;  /* 0x0000000209027211 */ /* 0x000fe200078e40ff */
[----:B------:R-:W-:-:S04]  /*0190*/  IMAD.HI R3, R0, 0x38e38e39, RZ ;  /* 0x38e38e3900037827 */ /* 0x000fc800078e02ff */
[----:B------:R-:W-:Y:S01]  /*01a0*/  IMAD.HI R2, R2, 0x38e38e39, RZ ;  /* 0x38e38e3902027827 */ /* 0x000fe200078e02ff */
[----:B------:R-:W-:-:S04]  /*01b0*/  SHF.R.U32.HI R6, RZ, 0x1f, R3 ;  /* 0x0000001fff067819 */ /* 0x000fc80000011603 */
[----:B------:R-:W-:Y:S02]  /*01c0*/  LEA.HI.SX32 R7, R3, R6, 0x1d ;  /* 0x0000000603077211 */ /* 0x000fe400078feaff */
[----:B------:R-:W-:-:S03]  /*01d0*/  SHF.R.S32.HI R3, RZ, 0x1, R2 ;  /* 0x00000001ff037819 */ /* 0x000fc60000011402 */
[----:B------:R-:W-:Y:S01]  /*01e0*/  IMAD R0, R7, -0x24, R0 ;  /* 0xffffffdc07007824 */ /* 0x000fe200078e0200 */
[----:B------:R-:W-:Y:S01]  /*01f0*/  LEA.HI R3, R2, R3, RZ, 0x1 ;  /* 0x0000000302037211 */ /* 0x000fe200078f08ff */
[----:B------:R-:W-:-:S04]  /*0200*/  IMAD.MOV.U32 R2, RZ, RZ, 0x4 ;  /* 0x00000004ff027424 */ /* 0x000fc800078e00ff */
[----:B------:R-:W-:-:S04]  /*0210*/  IMAD R3, R3, 0x24, R0 ;  /* 0x0000002403037824 */ /* 0x000fc800078e0200 */
[----:B------:R-:W-:-:S06]  /*0220*/  IMAD.WIDE R2, R3, R2, c[0x0][0x168] ;  /* 0x00005a0003027625 */ /* 0x000fcc00078e0202 */
[----:B------:R-:W2:Y:S02]  /*0230*/  LDG.E.CONSTANT R2, [R2.64] ;  /* 0x0000000402027981 */ /* 0x000ea4000c1e9900 */
[----:B--2---:R-:W-:Y:S02]  /*0240*/  FMUL R7, R2, 0.125 ;  /* 0x3e00000002077820 */ /* 0x004fe40000400000 */
.L_x_22:
[----:B------:R-:W-:Y:S05]  /*0250*/  BSYNC B0 ;  /* 0x0000000000007941 */ /* 0x000fea0003800000 */
.L_x_21:
[----:B------:R-:W-:Y:S01]  /*0260*/  STG.E [R4.64], R7 ;  /* 0x0000000704007986 */ /* 0x000fe2000c101904 */
[----:B------:R-:W-:Y:S05]  /*0270*/  EXIT ;  /* 0x000000000000794d */ /* 0x000fea0003800000 */
.L_x_23:
        /* <DEDUP_REMOVED lines=16> */
.L_x_158:


//--------------------- .text.tvmgen_default_fused_nn_dense_3_kernel --------------------------
	.section	.text.tvmgen_default_fused_nn_dense_3_kernel,"ax",@progbits
	.sectionflags	@"SHF_BARRIERS=1"
	.sectioninfo	@"SHI_REGISTERS=46"
	.align	128
        .global         tvmgen_default_fused_nn_dense_3_kernel
        .type           tvmgen_default_fused_nn_dense_3_kernel,@function
        .size           tvmgen_default_fused_nn_dense_3_kernel,(.L_x_159 - tvmgen_default_fused_nn_dense_3_kernel)
        .other          tvmgen_default_fused_nn_dense_3_kernel,@"STO_CUDA_ENTRY STV_DEFAULT"
tvmgen_default_fused_nn_dense_3_kernel:
.text.tvmgen_default_fused_nn_dense_3_kernel:
[----:B------:R-:W-:Y:S02]  /*0000*/  MOV R1, c[0x0][0x28] ;  /* 0x00000a0000017a02 */ /* 0x000fe40000000f00 */
[----:B------:R-:W0:Y:S01]  /*0010*/  S2R R0, SR_CTAID.Y ;  /* 0x0000000000007919 */ /* 0x000e220000002600 */
[----:B------:R-:W-:Y:S01]  /*0020*/  MOV R10, RZ ;  /* 0x000000ff000a7202 */ /* 0x000fe20000000f00 */
[----:B------:R-:W-:Y:S01]  /*0030*/  ULDC.64 UR4, c[0x0][0x118] ;  /* 0x0000460000047ab9 */ /* 0x000fe20000000a00 */
[----:B------:R-:W-:Y:S01]  /*0040*/  MOV R41, RZ ;  /* 0x000000ff00297202 */ /* 0x000fe20000000f00 */
[----:B------:R-:W0:Y:S01]  /*0050*/  S2R R7, SR_TID.X ;  /* 0x0000000000077919 */ /* 0x000e220000002100 */
[----:B------:R-:W-:Y:S02]  /*0060*/  ULDC.64 UR8, c[0x0][0x170] ;  /* 0x00005c0000087ab9 */ /* 0x000fe40000000a00 */
[----:B------:R-:W-:Y:S01]  /*0070*/  ULDC.64 UR6, c[0x0][0x168] ;  /* 0x00005a0000067ab9 */ /* 0x000fe20000000a00 */
[----:B------:R-:W1:Y:S01]  /*0080*/  S2R R6, SR_CTAID.X ;  /* 0x0000000000067919 */ /* 0x000e620000002500 */
[-C--:B0-----:R-:W-:Y:S02]  /*0090*/  LEA R9, R0, R7.reuse, 0xd ;  /* 0x0000000700097211 */ /* 0x081fe400078e68ff */
[----:B-1----:R-:W-:-:S02]  /*00a0*/  LEA R8, R6, R7, 0xd ;  /* 0x0000000706087211 */ /* 0x002fc400078e68ff */
.L_x_24:
[----:B------:R-:W-:Y:S02]  /*00b0*/  MOV R2, UR6 ;  /* 0x0000000600027c02 */ /* 0x000fe40008000f00 */
[----:B------:R-:W-:-:S02]  /*00c0*/  MOV R3, UR7 ;  /* 0x0000000700037c02 */ /* 0x000fc40008000f00 */
[----:B------:R-:W-:Y:S02]  /*00d0*/  MOV R4, UR8 ;  /* 0x0000000800047c02 */ /* 0x000fe40008000f00 */
[----:B------:R-:W-:Y:S01]  /*00e0*/  MOV R5, UR9 ;  /* 0x0000000900057c02 */ /* 0x000fe20008000f00 */
[----:B------:R-:W-:-:S04]  /*00f0*/  IMAD.WIDE R2, R9, 0x4, R2 ;  /* 0x0000000409027825 */ /* 0x000fc800078e0202 */
[----:B------:R-:W-:Y:S01]  /*0100*/  IMAD.WIDE R4, R8, 0x4, R4 ;  /* 0x0000000408047825 */ /* 0x000fe200078e0204 */
[----:B------:R-:W2:Y:S04]  /*0110*/  LDG.E.CONSTANT R12, [R2.64] ;  /* 0x00000004020c7981 */ /* 0x000ea8000c1e9900 */
[----:B------:R-:W2:Y:S04]  /*0120*/  LDG.E.CONSTANT R11, [R4.64] ;  /* 0x00000004040b7981 */ /* 0x000ea8000c1e9900 */
[----:B------:R-:W3:Y:S04]  /*0130*/  LDG.E.CONSTANT R14, [R4.64+0x100] ;  /* 0x00010004040e7981 */ /* 0x000ee8000c1e9900 */
[----:B------:R-:W3:Y:S04]  /*0140*/  LDG.E.CONSTANT R13, [R2.64+0x100] ;  /* 0x00010004020d7981 */ /* 0x000ee8000c1e9900 */
[----:B------:R-:W4:Y:S04]  /*0150*/  LDG.E.CONSTANT R16, [R4.64+0x200] ;  /* 0x0002000404107981 */ /* 0x000f28000c1e9900 */
        /* <DEDUP_REMOVED lines=27> */
[----:B------:R-:W-:Y:S01]  /*0310*/  IADD3 R41, R41, 0x10, RZ ;  /* 0x0000001029297810 */ /* 0x000fe20007ffe0ff */
[----:B------:R-:W-:-:S02]  /*0320*/  UIADD3 UR6, UP0, UR6, 0x1000, URZ ;  /* 0x0000100006067890 */ /* 0x000fc4000ff1e03f */
[----:B------:R-:W-:Y:S01]  /*0330*/  UIADD3 UR8, UP1, UR8, 0x1000, URZ ;  /* 0x0000100008087890 */ /* 0x000fe2000ff3e03f */
[----:B------:R-:W-:Y:S01]  /*0340*/  ISETP.NE.AND P0, PT, R41, 0x80, PT ;  /* 0x000000802900780c */ /* 0x000fe20003f05270 */
[----:B------:R-:W-:Y:S02]  /*0350*/  UIADD3.X UR7, URZ, UR7, URZ, UP0, !UPT ;  /* 0x000000073f077290 */ /* 0x000fe400087fe43f */
[----:B------:R-:W-:Y:S01]  /*0360*/  UIADD3.X UR9, URZ, UR9, URZ, UP1, !UPT ;  /* 0x000000093f097290 */ /* 0x000fe20008ffe43f */
[----:B--2---:R-:W-:-:S04]  /*0370*/  FFMA R11, R11, R12, R10 ;  /* 0x0000000c0b0b7223 */ /* 0x004fc8000000000a */
[----:B---3--:R-:W-:-:S04]  /*0380*/  FFMA R11, R14, R13, R11 ;  /* 0x0000000d0e0b7223 */ /* 0x008fc8000000000b */
[----:B----4-:R-:W-:-:S04]  /*0390*/  FFMA R11, R16, R15, R11 ;  /* 0x0000000f100b7223 */ /* 0x010fc8000000000b */
[----:B-----5:R-:W-:-:S04]  /*03a0*/  FFMA R11, R18, R17, R11 ;  /* 0x00000011120b7223 */ /* 0x020fc8000000000b */
[----:B------:R-:W-:-:S04]  /*03b0*/  FFMA R11, R20, R19, R11 ;  /* 0x00000013140b7223 */ /* 0x000fc8000000000b */
        /* <DEDUP_REMOVED lines=10> */
[----:B------:R-:W-:Y:S01]  /*0460*/  FFMA R10, R42, R43, R11 ;  /* 0x0000002b2a0a7223 */ /* 0x000fe2000000000b */
[----:B------:R-:W-:Y:S05]  /*0470*/  @P0 BRA `(.L_x_24) ;  /* 0xfffffc3000000947 */ /* 0x000fea000383ffff */
[----:B------:R-:W-:Y:S02]  /*0480*/  VOTE.ANY R3, PT, PT ;  /* 0x0000000000037806 */ /* 0x000fe400038e0100 */
[C---:B------:R-:W-:Y:S02]  /*0490*/  LOP3.LUT P0, RZ, R7.reuse, 0x1f, RZ, 0xc0, !PT ;  /* 0x0000001f07ff7812 */ /* 0x040fe4000780c0ff */
[----:B------:R-:W-:Y:S01]  /*04a0*/  ISETP.GT.AND P1, PT, R7, 0x1, PT ;  /* 0x000000010700780c */ /* 0x000fe20003f24270 */
[----:B------:R-:W0:Y:S02]  /*04b0*/  SHFL.DOWN PT, R5, R10, 0x10, 0x1f ;  /* 0x0a001f000a057f89 */ /* 0x000e2400000e0000 */
[----:B0-----:R-:W-:-:S05]  /*04c0*/  FADD R2, R10, R5 ;  /* 0x000000050a027221 */ /* 0x001fca0000000000 */
[----:B------:R-:W0:Y:S02]  /*04d0*/  SHFL.DOWN PT, R5, R2, 0x8, 0x1f ;  /* 0x09001f0002057f89 */ /* 0x000e2400000e0000 */
[----:B0-----:R-:W-:Y:S01]  /*04e0*/  FADD R4, R2, R5 ;  /* 0x0000000502047221 */ /* 0x001fe20000000000 */
[----:B------:R-:W-:-:S04]  /*04f0*/  VOTE.ANY R2, PT, PT ;  /* 0x0000000000027806 */ /* 0x000fc800038e0100 */
[----:B------:R-:W0:Y:S02]  /*0500*/  SHFL.DOWN PT, R5, R4, 0x4, 0x1f ;  /* 0x08801f0004057f89 */ /* 0x000e2400000e0000 */
[----:B0-----:R-:W-:-:S05]  /*0510*/  FADD R8, R4, R5 ;  /* 0x0000000504087221 */ /* 0x001fca0000000000 */
[----:B------:R-:W0:Y:S02]  /*0520*/  SHFL.DOWN PT, R5, R8, 0x2, 0x1f ;  /* 0x08401f0008057f89 */ /* 0x000e2400000e0000 */
[----:B0-----:R-:W-:Y:S01]  /*0530*/  FADD R12, R8, R5 ;  /* 0x00000005080c7221 */ /* 0x001fe20000000000 */
[----:B------:R-:W-:-:S04]  /*0540*/  @!P0 SHF.R.S32.HI R5, RZ, 0x5, R7 ;  /* 0x00000005ff058819 */ /* 0x000fc80000011407 */
[----:B------:R-:W0:Y:S02]  /*0550*/  SHFL.DOWN PT, R11, R12, 0x1, 0x1f ;  /* 0x08201f000c0b7f89 */ /* 0x000e2400000e0000 */
[----:B0-----:R-:W-:-:S05]  /*0560*/  @!P0 FADD R10, R12, R11 ;  /* 0x0000000b0c0a8221 */ /* 0x001fca0000000000 */
[----:B------:R-:W-:Y:S04]  /*0570*/  @!P0 STS [R5.X4+0x4], R10 ;  /* 0x0000040a05008388 */ /* 0x000fe80000004800 */
[----:B------:R-:W-:Y:S01]  /*0580*/  BAR.SYNC.DEFER_BLOCKING 0x0 ;  /* 0x0000000000007b1d */ /* 0x000fe20000010000 */
[----:B------:R-:W-:-:S05]  /*0590*/  ISETP.NE.AND P0, PT, R7, RZ, PT ;  /* 0x000000ff0700720c */ /* 0x000fca0003f05270 */
[----:B------:R-:W0:Y:S04]  /*05a0*/  @!P1 LDS R9, [R7.X4+0x4] ;  /* 0x0000040007099984 */ /* 0x000e280000004800 */
[----:B0-----:R-:W0:Y:S02]  /*05b0*/  SHFL.DOWN PT, R2, R9, 0x1, 0x1f ;  /* 0x08201f0009027f89 */ /* 0x001e2400000e0000 */
[----:B0-----:R-:W-:-:S05]  /*05c0*/  FADD R3, R9, R2 ;  /* 0x0000000209037221 */ /* 0x001fca0000000000 */
[----:B------:R0:W-:Y:S04]  /*05d0*/  @!P0 STS [RZ], R3 ;  /* 0x00000003ff008388 */ /* 0x0001e80000000800 */
[----:B------:R-:W-:Y:S06]  /*05e0*/  BAR.SYNC.DEFER_BLOCKING 0x0 ;  /* 0x0000000000007b1d */ /* 0x000fec0000010000 */
[----:B------:R-:W-:Y:S05]  /*05f0*/  @P0 EXIT ;  /* 0x000000000000094d */ /* 0x000fea0003800000 */
[----:B0-----:R-:W0:Y:S01]  /*0600*/  LDS R5, [RZ] ;  /* 0x00000000ff057984 */ /* 0x001e220000000800 */
[----:B------:R-:W-:-:S02]  /*0610*/  LEA R2, R0, R6, 0xb ;  /* 0x0000000600027211 */ /* 0x000fc400078e58ff */
[----:B------:R-:W-:-:S05]  /*0620*/  MOV R3, 0x4 ;  /* 0x0000000400037802 */ /* 0x000fca0000000f00 */
[----:B------:R-:W-:-:S05]  /*0630*/  IMAD.WIDE R2, R2, R3, c[0x0][0x160] ;  /* 0x0000580002027625 */ /* 0x000fca00078e0203 */
[----:B0-----:R-:W-:Y:S01]  /*0640*/  STG.E [R2.64], R5 ;  /* 0x0000000502007986 */ /* 0x001fe2000c101904 */
[----:B------:R-:W-:Y:S05]  /*0650*/  EXIT ;  /* 0x000000000000794d */ /* 0x000fea0003800000 */
.L_x_25:
        /* <DEDUP_REMOVED lines=10> */
.L_x_159:


//--------------------- .text.tvmgen_default_fused_reshape_transpose_1_kernel --------------------------
	.section	.text.tvmgen_default_fused_reshape_transpose_1_kernel,"ax",@progbits
	.sectioninfo	@"SHI_REGISTERS=10"
	.align	128
        .global         tvmgen_default_fused_reshape_transpose_1_kernel
        .type           tvmgen_default_fused_reshape_transpose_1_kernel,@function
        .size           tvmgen_default_fused_reshape_transpose_1_kernel,(.L_x_160 - tvmgen_default_fused_reshape_transpose_1_kernel)
        .other          tvmgen_default_fused_reshape_transpose_1_kernel,@"STO_CUDA_ENTRY STV_DEFAULT"
tvmgen_default_fused_reshape_transpose_1_kernel:
.text.tvmgen_default_fused_reshape_transpose_1_kernel:
[----:B------:R-:W-:Y:S02]  /*0000*/  IMAD.MOV.U32 R1, RZ, RZ, c[0x0][0x28] ;  /* 0x00000a00ff017624 */ /* 0x000fe400078e00ff */
[----:B------:R-:W0:Y:S01]  /*0010*/  S2R R6, SR_TID.X ;  /* 0x0000000000067919 */ /* 0x000e220000002100 */
[----:B------:R-:W-:-:S03]  /*0020*/  ULDC.64 UR4, c[0x0][0x118] ;  /* 0x0000460000047ab9 */ /* 0x000fc60000000a00 */
[----:B------:R-:W1:Y:S01]  /*0030*/  S2R R7, SR_CTAID.X ;  /* 0x0000000000077919 */ /* 0x000e620000002500 */
[--C-:B0-----:R-:W-:Y:S02]  /*0040*/  SHF.R.S32.HI R2, RZ, 0x8, R6.reuse ;  /* 0x00000008ff027819 */ /* 0x101fe40000011406 */
[----:B------:R-:W-:Y:S02]  /*0050*/  SHF.R.S32.HI R0, RZ, 0x6, R6 ;  /* 0x00000006ff007819 */ /* 0x000fe40000011406 */
[----:B-1----:R-:W-:-:S03]  /*0060*/  LEA R2, R7, R2, 0x2 ;  /* 0x0000000207027211 */ /* 0x002fc600078e10ff */
[----:B------:R-:W-:Y:S02]  /*0070*/  IMAD R0, R7, 0x10, R0 ;  /* 0x0000001007007824 */ /* 0x000fe400078e0200 */
[----:B------:R-:W-:-:S04]  /*0080*/  IMAD.HI R4, R2, 0x38e38e39, RZ ;  /* 0x38e38e3902047827 */ /* 0x000fc800078e02ff */
[----:B------:R-:W-:Y:S01]  /*0090*/  IMAD.HI R2, R0, 0x38e38e39, RZ ;  /* 0x38e38e3900027827 */ /* 0x000fe200078e02ff */
[----:B------:R-:W-:-:S04]  /*00a0*/  SHF.R.S32.HI R5, RZ, 0x1, R4 ;  /* 0x00000001ff057819 */ /* 0x000fc80000011404 */
[----:B------:R-:W-:Y:S02]  /*00b0*/  SHF.R.U32.HI R3, RZ, 0x1f, R2 ;  /* 0x0000001fff037819 */ /* 0x000fe40000011602 */
[----:B------:R-:W-:Y:S02]  /*00c0*/  LEA.HI R5, R4, R5, RZ, 0x1 ;  /* 0x0000000504057211 */ /* 0x000fe400078f08ff */
[----:B------:R-:W-:Y:S02]  /*00d0*/  LEA.HI R3, R2, R3, RZ, 0x1d ;  /* 0x0000000302037211 */ /* 0x000fe400078fe8ff */
[----:B------:R-:W-:-:S03]  /*00e0*/  SHF.L.U32 R5, R5, 0x6, RZ ;  /* 0x0000000605057819 */ /* 0x000fc600000006ff */
[----:B------:R-:W-:Y:S01]  /*00f0*/  IMAD R3, R3, -0x24, R0 ;  /* 0xffffffdc03037824 */ /* 0x000fe200078e0200 */
[----:B------:R-:W-:Y:S01]  /*0100*/  LOP3.LUT R0, R5, 0xffffffc0, R6, 0xe2, !PT ;  /* 0xffffffc005007812 */ /* 0x000fe200078ee206 */
[----:B------:R-:W-:-:S03]  /*0110*/  IMAD.MOV.U32 R5, RZ, RZ, 0x4 ;  /* 0x00000004ff057424 */ /* 0x000fc600078e00ff */
[----:B------:R-:W-:-:S05]  /*0120*/  LEA R3, R3, R0, 0x9 ;  /* 0x0000000003037211 */ /* 0x000fca00078e48ff */
[----:B------:R-:W-:-:S06]  /*0130*/  IMAD.WIDE R2, R3, R5, c[0x0][0x168] ;  /* 0x00005a0003027625 */ /* 0x000fcc00078e0205 */
[----:B------:R-:W2:Y:S01]  /*0140*/  LDG.E.CONSTANT R3, [R2.64] ;  /* 0x0000000402037981 */ /* 0x000ea2000c1e9900 */
[----:B------:R-:W-:-:S04]  /*0150*/  IMAD R4, R7, 0x400, R6 ;  /* 0x0000040007047824 */ /* 0x000fc800078e0206 */
[----:B------:R-:W-:-:S05]  /*0160*/  IMAD.WIDE R4, R4, R5, c[0x0][0x160] ;  /* 0x0000580004047625 */ /* 0x000fca00078e0205 */
[----:B--2---:R-:W-:Y:S01]  /*0170*/  STG.E [R4.64], R3 ;  /* 0x0000000304007986 */ /* 0x004fe2000c101904 */
[----:B------:R-:W-:Y:S05]  /*0180*/  EXIT ;  /* 0x000000000000794d */ /* 0x000fea0003800000 */
.L_x_26:
        /* <DEDUP_REMOVED lines=15> */
.L_x_160:


//--------------------- .text.tvmgen_default_fused_nn_dense_4_kernel --------------------------
	.section	.text.tvmgen_default_fused_nn_dense_4_kernel,"ax",@progbits
	.sectionflags	@"SHF_BARRIERS=1"
	.sectioninfo	@"SHI_REGISTERS=63"
	.align	128
        .global         tvmgen_default_fused_nn_dense_4_kernel
        .type           tvmgen_default_fused_nn_dense_4_kernel,@function
        .size           tvmgen_default_fused_nn_dense_4_kernel,(.L_x_161 - tvmgen_default_fused_nn_dense_4_kernel)
        .other          tvmgen_default_fused_nn_dense_4_kernel,@"STO_CUDA_ENTRY STV_DEFAULT"
tvmgen_default_fused_nn_dense_4_kernel:
.text.tvmgen_default_fused_nn_dense_4_kernel:
[----:B------:R-:W-:Y:S02]  /*0000*/  MOV R1, c[0x0][0x28] ;  /* 0x00000a0000017a02 */ /* 0x000fe40000000f00 */
[----:B------:R-:W0:Y:S01]  /*0010*/  S2R R10, SR_TID.X ;  /* 0x00000000000a7919 */ /* 0x000e220000002100 */
[----:B------:R-:W-:Y:S01]  /*0020*/  MOV R8, 0x4 ;  /* 0x0000000400087802 */ /* 0x000fe20000000f00 */
[----:B------:R-:W-:Y:S02]  /*0030*/  ULDC.64 UR4, c[0x0][0x118] ;  /* 0x0000460000047ab9 */ /* 0x000fe40000000a00 */
[----:B------:R-:W0:Y:S04]  /*0040*/  S2R R6, SR_CTAID.X ;  /* 0x0000000000067919 */ /* 0x000e280000002500 */
[----:B------:R-:W1:Y:S01]  /*0050*/  S2R R7, SR_CTAID.Y ;  /* 0x0000000000077919 */ /* 0x000e620000002600 */
[-C--:B0-----:R-:W-:Y:S02]  /*0060*/  LEA R3, R6, R10.reuse, 0xb ;  /* 0x0000000a06037211 */ /* 0x081fe400078e58ff */
[----:B-1----:R-:W-:-:S03]  /*0070*/  LEA R5, R7, R10, 0xb ;  /* 0x0000000a07057211 */ /* 0x002fc600078e58ff */
[----:B------:R-:W-:-:S04]  /*0080*/  IMAD.WIDE R2, R3, R8, c[0x0][0x170] ;  /* 0x00005c0003027625 */ /* 0x000fc800078e0208 */
[----:B------:R-:W-:Y:S01]  /*0090*/  IMAD.WIDE R4, R5, R8, c[0x0][0x168] ;  /* 0x00005a0005047625 */ /* 0x000fe200078e0208 */
        /* <DEDUP_REMOVED lines=50> */
[----:B--2---:R-:W-:-:S03]  /*03c0*/  FFMA R0, R0, R41, RZ ;  /* 0x0000002900007223 */ /* 0x004fc600000000ff */
[----:B------:R-:W2:Y:S01]  /*03d0*/  LDG.E.CONSTANT R41, [R4.64+0x1800] ;  /* 0x0018000404297981 */ /* 0x000ea2000c1e9900 */
[----:B---3--:R-:W-:-:S03]  /*03e0*/  FFMA R0, R43, R42, R0 ;  /* 0x0000002a2b007223 */ /* 0x008fc60000000000 */
[----:B------:R-:W3:Y:S04]  /*03f0*/  LDG.E.CONSTANT R42, [R2.64+0x1700] ;  /* 0x00170004022a7981 */ /* 0x000ee8000c1e9900 */
[----:B------:R-:W3:Y:S01]  /*0400*/  LDG.E.CONSTANT R43, [R4.64+0x1700] ;  /* 0x00170004042b7981 */ /* 0x000ee2000c1e9900 */
[----:B----4-:R-:W-:-:S03]  /*0410*/  FFMA R54, R55, R54, R0 ;  /* 0x0000003637367223 */ /* 0x010fc60000000000 */
[----:B------:R-:W2:Y:S01]  /*0420*/  LDG.E.CONSTANT R0, [R2.64+0x1800] ;  /* 0x0018000402007981 */ /* 0x000ea2000c1e9900 */
[----:B-----5:R-:W-:-:S03]  /*0430*/  FFMA R55, R47, R46, R54 ;  /* 0x0000002e2f377223 */ /* 0x020fc60000000036 */
[----:B------:R-:W4:Y:S04]  /*0440*/  LDG.E.CONSTANT R46, [R2.64+0x1900] ;  /* 0x00190004022e7981 */ /* 0x000f28000c1e9900 */
[----:B------:R-:W4:Y:S01]  /*0450*/  LDG.E.CONSTANT R47, [R4.64+0x1900] ;  /* 0x00190004042f7981 */ /* 0x000f22000c1e9900 */
[----:B------:R-:W-:-:S03]  /*0460*/  FFMA R55, R48, R49, R55 ;  /* 0x0000003130377223 */ /* 0x000fc60000000037 */
[----:B------:R-:W5:Y:S04]  /*0470*/  LDG.E.CONSTANT R48, [R2.64+0x1a00] ;  /* 0x001a000402307981 */ /* 0x000f68000c1e9900 */
[----:B------:R-:W5:Y:S01]  /*0480*/  LDG.E.CONSTANT R49, [R4.64+0x1a00] ;  /* 0x001a000404317981 */ /* 0x000f62000c1e9900 */
[----:B------:R-:W-:-:S03]  /*0490*/  FFMA R54, R52, R53, R55 ;  /* 0x0000003534367223 */ /* 0x000fc60000000037 */
[----:B------:R-:W5:Y:S04]  /*04a0*/  LDG.E.CONSTANT R52, [R2.64+0x1b00] ;  /* 0x001b000402347981 */ /* 0x000f68000c1e9900 */
[----:B------:R-:W5:Y:S01]  /*04b0*/  LDG.E.CONSTANT R53, [R4.64+0x1b00] ;  /* 0x001b000404357981 */ /* 0x000f62000c1e9900 */
[----:B------:R-:W-:-:S03]  /*04c0*/  FFMA R60, R51, R50, R54 ;  /* 0x00000032333c7223 */ /* 0x000fc60000000036 */
[----:B------:R-:W5:Y:S04]  /*04d0*/  LDG.E.CONSTANT R54, [R2.64+0x1c00] ;  /* 0x001c000402367981 */ /* 0x000f68000c1e9900 */
[----:B------:R-:W5:Y:S04]  /*04e0*/  LDG.E.CONSTANT R55, [R4.64+0x1c00] ;  /* 0x001c000404377981 */ /* 0x000f68000c1e9900 */
[----:B------:R-:W5:Y:S04]  /*04f0*/  LDG.E.CONSTANT R51, [R2.64+0x1d00] ;  /* 0x001d000402337981 */ /* 0x000f68000c1e9900 */
[----:B------:R-:W5:Y:S01]  /*0500*/  LDG.E.CONSTANT R50, [R2.64+0x1e00] ;  /* 0x001e000402327981 */ /* 0x000f62000c1e9900 */
        /* <DEDUP_REMOVED lines=16> */
[----:B---3--:R-:W-:-:S04]  /*0610*/  FFMA R13, R42, R43, R13 ;  /* 0x0000002b2a0d7223 */ /* 0x008fc8000000000d */
[----:B--2---:R-:W-:-:S04]  /*0620*/  FFMA R13, R0, R41, R13 ;  /* 0x00000029000d7223 */ /* 0x004fc8000000000d */
[----:B----4-:R-:W-:-:S04]  /*0630*/  FFMA R13, R46, R47, R13 ;  /* 0x0000002f2e0d7223 */ /* 0x010fc8000000000d */
[----:B-----5:R-:W-:-:S04]  /*0640*/  FFMA R13, R48, R49, R13 ;  /* 0x00000031300d7223 */ /* 0x020fc8000000000d */
[----:B------:R-:W-:-:S04]  /*0650*/  FFMA R13, R52, R53, R13 ;  /* 0x00000035340d7223 */ /* 0x000fc8000000000d */
[----:B------:R-:W-:-:S04]  /*0660*/  FFMA R54, R54, R55, R13 ;  /* 0x0000003736367223 */ /* 0x000fc8000000000d */
[----:B------:R-:W-:-:S04]  /*0670*/  FFMA R51, R51, R58, R54 ;  /* 0x0000003a33337223 */ /* 0x000fc80000000036 */
[----:B------:R-:W-:Y:S01]  /*0680*/  FFMA R51, R50, R57, R51 ;  /* 0x0000003932337223 */ /* 0x000fe20000000033 */
[----:B------:R-:W-:-:S03]  /*0690*/  VOTE.ANY R0, PT, PT ;  /* 0x0000000000007806 */ /* 0x000fc600038e0100 */
[----:B------:R-:W-:-:S05]  /*06a0*/  FFMA R51, R56, R59, R51 ;  /* 0x0000003b38337223 */ /* 0x000fca0000000033 */
[----:B------:R-:W0:Y:S02]  /*06b0*/  SHFL.DOWN PT, R2, R51, 0x10, 0x1f ;  /* 0x0a001f0033027f89 */ /* 0x000e2400000e0000 */
[----:B0-----:R-:W-:-:S05]  /*06c0*/  FADD R3, R51, R2 ;  /* 0x0000000233037221 */ /* 0x001fca0000000000 */
[----:B------:R-:W0:Y:S02]  /*06d0*/  SHFL.DOWN PT, R2, R3, 0x8, 0x1f ;  /* 0x09001f0003027f89 */ /* 0x000e2400000e0000 */
[----:B0-----:R-:W-:-:S05]  /*06e0*/  FADD R5, R3, R2 ;  /* 0x0000000203057221 */ /* 0x001fca0000000000 */
[----:B------:R-:W0:Y:S02]  /*06f0*/  SHFL.DOWN PT, R2, R5, 0x4, 0x1f ;  /* 0x08801f0005027f89 */ /* 0x000e2400000e0000 */
[----:B0-----:R-:W-:-:S05]  /*0700*/  FADD R11, R5, R2 ;  /* 0x00000002050b7221 */ /* 0x001fca0000000000 */
[----:B------:R-:W0:Y:S01]  /*0710*/  SHFL.DOWN PT, R2, R11, 0x2, 0x1f ;  /* 0x08401f000b027f89 */ /* 0x000e2200000e0000 */
[----:B------:R-:W-:Y:S01]  /*0720*/  LOP3.LUT P0, RZ, R10, 0x1f, RZ, 0xc0, !PT ;  /* 0x0000001f0aff7812 */ /* 0x000fe2000780c0ff */
[----:B0-----:R-:W-:-:S05]  /*0730*/  FADD R13, R11, R2 ;  /* 0x000000020b0d7221 */ /* 0x001fca0000000000 */
[----:B------:R-:W0:Y:S07]  /*0740*/  SHFL.DOWN PT, R2, R13, 0x1, 0x1f ;  /* 0x08201f000d027f89 */ /* 0x000e2e00000e0000 */
[----:B------:R-:W-:Y:S02]  /*0750*/  @!P0 SHF.R.S32.HI R4, RZ, 0x5, R10 ;  /* 0x00000005ff048819 */ /* 0x000fe4000001140a */
[----:B------:R-:W-:Y:S01]  /*0760*/  ISETP.GT.AND P1, PT, R10, 0x1, PT ;  /* 0x000000010a00780c */ /* 0x000fe20003f24270 */
[----:B0-----:R-:W-:-:S05]  /*0770*/  @!P0 FADD R15, R13, R2 ;  /* 0x000000020d0f8221 */ /* 0x001fca0000000000 */
[----:B------:R-:W-:Y:S04]  /*0780*/  @!P0 STS [R4.X4+0x4], R15 ;  /* 0x0000040f04008388 */ /* 0x000fe80000004800 */
[----:B------:R-:W-:Y:S06]  /*0790*/  BAR.SYNC.DEFER_BLOCKING 0x0 ;  /* 0x0000000000007b1d */ /* 0x000fec0000010000 */
[----:B------:R-:W0:Y:S01]  /*07a0*/  @!P1 LDS R9, [R10.X4+0x4] ;  /* 0x000004000a099984 */ /* 0x000e220000004800 */
[----:B------:R-:W-:-:S02]  /*07b0*/  VOTE.ANY R2, PT, PT ;  /* 0x0000000000027806 */ /* 0x000fc400038e0100 */
[----:B------:R-:W-:-:S04]  /*07c0*/  ISETP.NE.AND P0, PT, R10, RZ, PT ;  /* 0x000000ff0a00720c */ /* 0x000fc80003f05270 */
[----:B0-----:R-:W0:Y:S02]  /*07d0*/  SHFL.DOWN PT, R2, R9, 0x1, 0x1f ;  /* 0x08201f0009027f89 */ /* 0x001e2400000e0000 */
[----:B0-----:R-:W-:-:S07]  /*07e0*/  FADD R0, R9, R2 ;  /* 0x0000000209007221 */ /* 0x001fce0000000000 */
[----:B------:R0:W-:Y:S04]  /*07f0*/  @!P0 STS [RZ], R0 ;  /* 0x00000000ff008388 */ /* 0x0001e80000000800 */
[----:B------:R-:W-:Y:S06]  /*0800*/  BAR.SYNC.DEFER_BLOCKING 0x0 ;  /* 0x0000000000007b1d */ /* 0x000fec0000010000 */
[----:B------:R-:W-:Y:S05]  /*0810*/  @P0 EXIT ;  /* 0x000000000000094d */ /* 0x000fea0003800000 */
[----:B0-----:R-:W0:Y:S01]  /*0820*/  LDS R3, [RZ] ;  /* 0x00000000ff037984 */ /* 0x001e220000000800 */
[----:B------:R-:W-:-:S04]  /*0830*/  IMAD R9, R7, 0x1f500, R6 ;  /* 0x0001f50007097824 */ /* 0x000fc800078e0206 */
[----:B------:R-:W-:-:S05]  /*0840*/  IMAD.WIDE R8, R9, R8, c[0x0][0x160] ;  /* 0x0000580009087625 */ /* 0x000fca00078e0208 */
[----:B0-----:R-:W-:Y:S01]  /*0850*/  STG.E [R8.64], R3 ;  /* 0x0000000308007986 */ /* 0x001fe2000c101904 */
[----:B------:R-:W-:Y:S05]  /*0860*/  EXIT ;  /* 0x000000000000794d */ /* 0x000fea0003800000 */
.L_x_27:
        /* <DEDUP_REMOVED lines=9> */
.L_x_161:


//--------------------- .text.tvmgen_default_fused_nn_dense_1_kernel --------------------------
	.section	.text.tvmgen_default_fused_nn_dense_1_kernel,"ax",@progbits
	.sectionflags	@"SHF_BARRIERS=1"
	.sectioninfo	@"SHI_REGISTERS=63"
	.align	128
        .global         tvmgen_default_fused_nn_dense_1_kernel
        .type           tvmgen_default_fused_nn_dense_1_kernel,@function
        .size           tvmgen_default_fused_nn_dense_1_kernel,(.L_x_162 - tvmgen_default_fused_nn_dense_1_kernel)
        .other          tvmgen_default_fused_nn_dense_1_kernel,@"STO_CUDA_ENTRY STV_DEFAULT"
tvmgen_default_fused_nn_dense_1_kernel:
.text.tvmgen_default_fused_nn_dense_1_kernel:
        /* <DEDUP_REMOVED lines=131> */
[----:B------:R-:W-:-:S05]  /*0830*/  LEA R9, R7, R6, 0x9 ;  /* 0x0000000607097211 */ /* 0x000fca00078e48ff */
[----:B------:R-:W-:-:S05]  /*0840*/  IMAD.WIDE R8, R9, R8, c[0x0][0x160] ;  /* 0x0000580009087625 */ /* 0x000fca00078e0208 */
[----:B0-----:R-:W-:Y:S01]  /*0850*/  STG.E [R8.64], R3 ;  /* 0x0000000308007986 */ /* 0x001fe2000c101904 */
[----:B------:R-:W-:Y:S05]  /*0860*/  EXIT ;  /* 0x000000000000794d */ /* 0x000fea0003800000 */
.L_x_28:
        /* <DEDUP_REMOVED lines=9> */
.L_x_162:


//--------------------- .text.tvmgen_default_fused_multiply_sum_kernel --------------------------
	.section	.text.tvmgen_default_fused_multiply_sum_kernel,"ax",@progbits
	.sectioninfo	@"SHI_REGISTERS=17"
	.align	128
        .global         tvmgen_default_fused_multiply_sum_kernel
        .type           tvmgen_default_fused_multiply_sum_kernel,@function
        .size           tvmgen_default_fused_multiply_sum_kernel,(.L_x_163 - tvmgen_default_fused_multiply_sum_kernel)
        .other          tvmgen_default_fused_multiply_sum_kernel,@"STO_CUDA_ENTRY STV_DEFAULT"
tvmgen_default_fused_multiply_sum_kernel:
.text.tvmgen_default_fused_multiply_sum_kernel:
[----:B------:R-:W-:Y:S02]  /*0000*/  MOV R1, c[0x0][0x28] ;  /* 0x00000a0000017a02 */ /* 0x000fe40000000f00 */
[----:B------:R-:W0:Y:S01]  /*0010*/  S2R R2, SR_TID.Y ;  /* 0x0000000000027919 */ /* 0x000e220000002200 */
[----:B------:R-:W-:Y:S01]  /*0020*/  MOV R5, 0x4 ;  /* 0x0000000400057802 */ /* 0x000fe20000000f00 */
[----:B------:R-:W-:Y:S01]  /*0030*/  ULDC.64 UR6, c[0x0][0x118] ;  /* 0x0000460000067ab9 */ /* 0x000fe20000000a00 */
[----:B------:R-:W-:Y:S01]  /*0040*/  BSSY B0, `(.L_x_29) ;  /* 0x000000f000007945 */ /* 0x000fe20003800000 */
[----:B------:R-:W1:Y:S04]  /*0050*/  S2R R3, SR_CTAID.X ;  /* 0x0000000000037919 */ /* 0x000e680000002500 */
[----:B------:R-:W2:Y:S01]  /*0060*/  S2R R4, SR_TID.X ;  /* 0x0000000000047919 */ /* 0x000ea20000002100 */
[----:B0-----:R-:W-:-:S04]  /*0070*/  SHF.R.S32.HI R0, RZ, 0x2, R2 ;  /* 0x00000002ff007819 */ /* 0x001fc80000011402 */
[----:B-1----:R-:W-:-:S04]  /*0080*/  LEA R0, R3, R0, 0x3 ;  /* 0x0000000003007211 */ /* 0x002fc800078e18ff */
[----:B------:R-:W-:Y:S02]  /*0090*/  ISETP.GT.AND P0, PT, R0, 0x8, PT ;  /* 0x000000080000780c */ /* 0x000fe40003f04270 */
[----:B--2---:R-:W-:Y:S02]  /*00a0*/  LEA R7, R3, R4, 0x10 ;  /* 0x0000000403077211 */ /* 0x004fe400078e80ff */
[----:B------:R-:W-:Y:S02]  /*00b0*/  MOV R0, RZ ;  /* 0x000000ff00007202 */ /* 0x000fe40000000f00 */
[----:B------:R-:W-:-:S05]  /*00c0*/  LEA R8, R2, R7, 0xb ;  /* 0x0000000702087211 */ /* 0x000fca00078e58ff */
[----:B------:R-:W-:Y:S02]  /*00d0*/  IMAD.WIDE R6, R8, R5, c[0x0][0x168] ;  /* 0x00005a0008067625 */ /* 0x000fe400078e0205 */
[----:B------:R-:W-:Y:S05]  /*00e0*/  @P0 BRA `(.L_x_30) ;  /* 0x0000004000000947 */ /* 0x000fea0003800000 */
[----:B------:R-:W2:Y:S04]  /*00f0*/  LDG.E.CONSTANT R0, [R6.64] ;  /* 0x0000000606007981 */ /* 0x000ea8000c1e9900 */
[----:B------:R-:W3:Y:S01]  /*0100*/  LDG.E.CONSTANT R9, [R6.64+0x80] ;  /* 0x0000800606097981 */ /* 0x000ee2000c1e9900 */
[----:B--2---:R-:W-:-:S04]  /*0110*/  FFMA R0, R0, R0, RZ ;  /* 0x0000000000007223 */ /* 0x004fc800000000ff */
[----:B---3--:R-:W-:Y:S02]  /*0120*/  FFMA R0, R9, R9, R0 ;  /* 0x0000000909007223 */ /* 0x008fe40000000000 */
.L_x_30:
[----:B------:R-:W-:Y:S05]  /*0130*/  BSYNC B0 ;  /* 0x0000000000007941 */ /* 0x000fea0003800000 */
.L_x_29:
[----:B------:R-:W-:Y:S01]  /*0140*/  BSSY B1, `(.L_x_31) ;  /* 0x000002f000017945 */ /* 0x000fe20003800000 */
[----:B------:R-:W-:Y:S01]  /*0150*/  BSSY B0, `(.L_x_32) ;  /* 0x000002b000007945 */ /* 0x000fe20003800000 */
[----:B------:R-:W-:Y:S05]  /*0160*/  @P0 BRA `(.L_x_33) ;  /* 0x0000005000000947 */ /* 0x000fea0003800000 */
[----:B------:R-:W2:Y:S02]  /*0170*/  LDG.E.CONSTANT R9, [R6.64+0x100] ;  /* 0x0001000606097981 */ /* 0x000ea4000c1e9900 */
[----:B--2---:R-:W-:Y:S01]  /*0180*/  FFMA R0, R9, R9, R0 ;  /* 0x0000000909007223 */ /* 0x004fe20000000000 */
[----:B------:R-:W-:Y:S05]  /*0190*/  @P0 BRA `(.L_x_34) ;  /* 0x0000005000000947 */ /* 0x000fea0003800000 */
[----:B------:R-:W2:Y:S02]  /*01a0*/  LDG.E.CONSTANT R9, [R6.64+0x180] ;  /* 0x0001800606097981 */ /* 0x000ea4000c1e9900 */
[----:B--2---:R-:W-:Y:S02]  /*01b0*/  FFMA R0, R9, R9, R0 ;  /* 0x0000000909007223 */ /* 0x004fe40000000000 */
.L_x_33:
[----:B------:R-:W-:Y:S05]  /*01c0*/  @P0 BRA `(.L_x_35) ;  /* 0x0000005000000947 */ /* 0x000fea0003800000 */
[----:B------:R-:W2:Y:S02]  /*01d0*/  LDG.E.CONSTANT R9, [R6.64+0x200] ;  /* 0x0002000606097981 */ /* 0x000ea4000c1e9900 */
[----:B--2---:R-:W-:Y:S02]  /*01e0*/  FFMA R0, R9, R9, R0 ;  /* 0x0000000909007223 */ /* 0x004fe40000000000 */
.L_x_34:
[----:B------:R-:W-:Y:S05]  /*01f0*/  @P0 BRA `(.L_x_36) ;  /* 0x0000005000000947 */ /* 0x000fea0003800000 */
[----:B------:R-:W2:Y:S02]  /*0200*/  LDG.E.CONSTANT R9, [R6.64+0x280] ;  /* 0x0002800606097981 */ /* 0x000ea4000c1e9900 */
[----:B--2---:R-:W-:-:S02]  /*0210*/  FFMA R0, R9, R9, R0 ;  /* 0x0000000909007223 */ /* 0x004fc40000000000 */
.L_x_35:
[----:B------:R-:W-:Y:S05]  /*0220*/  @P0 BRA `(.L_x_37) ;  /* 0x0000005000000947 */ /* 0x000fea0003800000 */
[----:B------:R-:W2:Y:S02]  /*0230*/  LDG.E.CONSTANT R9, [R6.64+0x300] ;  /* 0x0003000606097981 */ /* 0x000ea4000c1e9900 */
[----:B--2---:R-:W-:-:S02]  /*0240*/  FFMA R0, R9, R9, R0 ;  /* 0x0000000909007223 */ /* 0x004fc40000000000 */
.L_x_36:
[----:B------:R-:W-:Y:S05]  /*0250*/  @P0 BRA `(.L_x_38) ;  /* 0x0000005000000947 */ /* 0x000fea0003800000 */
[----:B------:R-:W2:Y:S02]  /*0260*/  LDG.E.CONSTANT R9, [R6.64+0x380] ;  /* 0x0003800606097981 */ /* 0x000ea4000c1e9900 */
[----:B--2---:R-:W-:-:S02]  /*0270*/  FFMA R0, R9, R9, R0 ;  /* 0x0000000909007223 */ /* 0x004fc40000000000 */
.L_x_37:
[----:B------:R-:W-:Y:S05]  /*0280*/  @P0 BRA `(.L_x_39) ;  /* 0x0000005000000947 */ /* 0x000fea0003800000 */
[----:B------:R-:W2:Y:S02]  /*0290*/  LDG.E.CONSTANT R9, [R6.64+0x400] ;  /* 0x0004000606097981 */ /* 0x000ea4000c1e9900 */
[----:B--2---:R-:W-:-:S02]  /*02a0*/  FFMA R0, R9, R9, R0 ;  /* 0x0000000909007223 */ /* 0x004fc40000000000 */
.L_x_38:
[----:B------:R-:W-:Y:S05]  /*02b0*/  @P0 BRA `(.L_x_40) ;  /* 0x0000005000000947 */ /* 0x000fea0003800000 */
[----:B------:R-:W2:Y:S02]  /*02c0*/  LDG.E.CONSTANT R9, [R6.64+0x480] ;  /* 0x0004800606097981 */ /* 0x000ea4000c1e9900 */
[----:B--2---:R-:W-:-:S02]  /*02d0*/  FFMA R0, R9, R9, R0 ;  /* 0x0000000909007223 */ /* 0x004fc40000000000 */
.L_x_39:
[----:B------:R-:W-:Y:S05]  /*02e0*/  @P0 BRA `(.L_x_41) ;  /* 0x0000005000000947 */ /* 0x000fea0003800000 */
[----:B------:R-:W2:Y:S02]  /*02f0*/  LDG.E.CONSTANT R9, [R6.64+0x500] ;  /* 0x0005000606097981 */ /* 0x000ea4000c1e9900 */
[----:B--2---:R-:W-:-:S02]  /*0300*/  FFMA R0, R9, R9, R0 ;  /* 0x0000000909007223 */ /* 0x004fc40000000000 */
.L_x_40:
[----:B------:R-:W-:Y:S05]  /*0310*/  @P0 BRA `(.L_x_42) ;  /* 0x0000005000000947 */ /* 0x000fea0003800000 */
[----:B------:R-:W2:Y:S02]  /*0320*/  LDG.E.CONSTANT R9, [R6.64+0x580] ;  /* 0x0005800606097981 */ /* 0x000ea4000c1e9900 */
[----:B--2---:R-:W-:-:S02]  /*0330*/  FFMA R0, R9, R9, R0 ;  /* 0x0000000909007223 */ /* 0x004fc40000000000 */
.L_x_41:
[----:B------:R-:W-:Y:S05]  /*0340*/  @P0 BRA `(.L_x_43) ;  /* 0x0000005000000947 */ /* 0x000fea0003800000 */
[----:B------:R-:W2:Y:S02]  /*0350*/  LDG.E.CONSTANT R9, [R6.64+0x600] ;  /* 0x0006000606097981 */ /* 0x000ea4000c1e9900 */
[----:B--2---:R-:W-:-:S02]  /*0360*/  FFMA R0, R9, R9, R0 ;  /* 0x0000000909007223 */ /* 0x004fc40000000000 */
.L_x_42:
[----:B------:R-:W-:Y:S05]  /*0370*/  @P0 BRA `(.L_x_44) ;  /* 0x0000006000000947 */ /* 0x000fea0003800000 */
[----:B------:R-:W2:Y:S02]  /*0380*/  LDG.E.CONSTANT R9, [R6.64+0x680] ;  /* 0x0006800606097981 */ /* 0x000ea4000c1e9900 */
[----:B--2---:R-:W-:-:S02]  /*0390*/  FFMA R0, R9, R9, R0 ;  /* 0x0000000909007223 */ /* 0x004fc40000000000 */
.L_x_43:
[----:B------:R-:W-:Y:S01]  /*03a0*/  @P0 BREAK B0 ;  /* 0x0000000000000942 */ /* 0x000fe20003800000 */
[----:B------:R-:W-:Y:S05]  /*03b0*/  @P0 BRA `(.L_x_45) ;  /* 0x0000007000000947 */ /* 0x000fea0003800000 */
[----:B------:R-:W2:Y:S02]  /*03c0*/  LDG.E.CONSTANT R9, [R6.64+0x700] ;  /* 0x0007000606097981 */ /* 0x000ea4000c1e9900 */
[----:B--2---:R-:W-:-:S02]  /*03d0*/  FFMA R0, R9, R9, R0 ;  /* 0x0000000909007223 */ /* 0x004fc40000000000 */
.L_x_44:
[----:B------:R-:W-:Y:S01]  /*03e0*/  @P0 BREAK B0 ;  /* 0x0000000000000942 */ /* 0x000fe20003800000 */
[----:B------:R-:W-:Y:S05]  /*03f0*/  @P0 BRA `(.L_x_45) ;  /* 0x0000003000000947 */ /* 0x000fea0003800000 */
[----:B------:R-:W-:Y:S05]  /*0400*/  BSYNC B0 ;  /* 0x0000000000007941 */ /* 0x000fea0003800000 */
.L_x_32:
[----:B------:R-:W2:Y:S02]  /*0410*/  LDG.E.CONSTANT R7, [R6.64+0x780] ;  /* 0x0007800606077981 */ /* 0x000ea4000c1e9900 */
[----:B--2---:R-:W-:-:S02]  /*0420*/  FFMA R0, R7, R7, R0 ;  /* 0x0000000707007223 */ /* 0x004fc40000000000 */
.L_x_45:
[----:B------:R-:W-:Y:S05]  /*0430*/  BSYNC B1 ;  /* 0x0000000000017941 */ /* 0x000fea0003800000 */
.L_x_31:
[----:B------:R-:W-:Y:S01]  /*0440*/  WARPSYNC 0xffffffff ;  /* 0xffffffff00007948 */ /* 0x000fe20003800000 */
[----:B------:R-:W-:Y:S01]  /*0450*/  ULDC.64 UR4, c[0x0][0x168] ;  /* 0x00005a0000047ab9 */ /* 0x000fe20000000a00 */
[----:B------:R-:W-:Y:S01]  /*0460*/  BSSY B1, `(.L_x_46) ;  /* 0x000000b000017945 */ /* 0x000fe20003800000 */
[----:B------:R-:W-:-:S04]  /*0470*/  UIADD3 UR4, UP0, UR4, 0x800, URZ ;  /* 0x0000080004047890 */ /* 0x000fc8000ff1e03f */
[----:B------:R-:W-:Y:S02]  /*0480*/  UIADD3.X UR5, URZ, UR5, URZ, UP0, !UPT ;  /* 0x000000053f057290 */ /* 0x000fe400087fe43f */
[----:B------:R-:W-:-:S04]  /*0490*/  MOV R6, UR4 ;  /* 0x0000000400067c02 */ /* 0x000fc80008000f00 */
[----:B------:R-:W-:-:S05]  /*04a0*/  MOV R7, UR5 ;  /* 0x0000000500077c02 */ /* 0x000fca0008000f00 */
[----:B------:R-:W-:Y:S01]  /*04b0*/  IMAD.WIDE R6, R8, 0x4, R6 ;  /* 0x0000000408067825 */ /* 0x000fe200078e0206 */
[----:B------:R-:W-:Y:S05]  /*04c0*/  @P0 BRA `(.L_x_47) ;  /* 0x0000004000000947 */ /* 0x000fea0003800000 */
[----:B------:R-:W2:Y:S04]  /*04d0*/  LDG.E.CONSTANT R9, [R6.64] ;  /* 0x0000000606097981 */ /* 0x000ea8000c1e9900 */
[----:B------:R-:W3:Y:S01]  /*04e0*/  LDG.E.CONSTANT R11, [R6.64+0x80] ;  /* 0x00008006060b7981 */ /* 0x000ee2000c1e9900 */
[----:B--2---:R-:W-:-:S04]  /*04f0*/  FFMA R0, R9, R9, R0 ;  /* 0x0000000909007223 */ /* 0x004fc80000000000 */
[----:B---3--:R-:W-:Y:S02]  /*0500*/  FFMA R0, R11, R11, R0 ;  /* 0x0000000b0b007223 */ /* 0x008fe40000000000 */
.L_x_47:
[----:B------:R-:W-:Y:S05]  /*0510*/  BSYNC B1 ;  /* 0x0000000000017941 */ /* 0x000fea0003800000 */
.L_x_46:
        /* <DEDUP_REMOVED lines=8> */
.L_x_50:
[----:B------:R-:W-:Y:S05]  /*05a0*/  @P0 BRA `(.L_x_52) ;  /* 0x0000005000000947 */ /* 0x000fea0003800000 */
[----:B------:R-:W2:Y:S02]  /*05b0*/  LDG.E.CONSTANT R9, [R6.64+0x200] ;  /* 0x0002000606097981 */ /* 0x000ea4000c1e9900 */
[----:B--2---:R-:W-:Y:S02]  /*05c0*/  FFMA R0, R9, R9, R0 ;  /* 0x0000000909007223 */ /* 0x004fe40000000000 */
.L_x_51:
[----:B------:R-:W-:Y:S05]  /*05d0*/  @P0 BRA `(.L_x_53) ;  /* 0x0000005000000947 */ /* 0x000fea0003800000 */
[----:B------:R-:W2:Y:S02]  /*05e0*/  LDG.E.CONSTANT R9, [R6.64+0x280] ;  /* 0x0002800606097981 */ /* 0x000ea4000c1e9900 */
[----:B--2---:R-:W-:-:S02]  /*05f0*/  FFMA R0, R9, R9, R0 ;  /* 0x0000000909007223 */ /* 0x004fc40000000000 */
.L_x_52:
[----:B------:R-:W-:Y:S05]  /*0600*/  @P0 BRA `(.L_x_54) ;  /* 0x0000005000000947 */ /* 0x000fea0003800000 */
[----:B------:R-:W2:Y:S02]  /*0610*/  LDG.E.CONSTANT R9, [R6.64+0x300] ;  /* 0x0003000606097981 */ /* 0x000ea4000c1e9900 */
[----:B--2---:R-:W-:-:S02]  /*0620*/  FFMA R0, R9, R9, R0 ;  /* 0x0000000909007223 */ /* 0x004fc40000000000 */
.L_x_53:
[----:B------:R-:W-:Y:S05]  /*0630*/  @P0 BRA `(.L_x_55) ;  /* 0x0000005000000947 */ /* 0x000fea0003800000 */
[----:B------:R-:W2:Y:S02]  /*0640*/  LDG.E.CONSTANT R9, [R6.64+0x380] ;  /* 0x0003800606097981 */ /* 0x000ea4000c1e9900 */
[----:B--2---:R-:W-:-:S02]  /*0650*/  FFMA R0, R9, R9, R0 ;  /* 0x0000000909007223 */ /* 0x004fc40000000000 */
.L_x_54:
[----:B------:R-:W-:Y:S05]  /*0660*/  @P0 BRA `(.L_x_56) ;  /* 0x0000005000000947 */ /* 0x000fea0003800000 */
[----:B------:R-:W2:Y:S02]  /*0670*/  LDG.E.CONSTANT R9, [R6.64+0x400] ;  /* 0x0004000606097981 */ /* 0x000ea4000c1e9900 */
[----:B--2---:R-:W-:-:S02]  /*0680*/  FFMA R0, R9, R9, R0 ;  /* 0x0000000909007223 */ /* 0x004fc40000000000 */
.L_x_55:
[----:B------:R-:W-:Y:S05]  /*0690*/  @P0 BRA `(.L_x_57) ;  /* 0x0000005000000947 */ /* 0x000fea0003800000 */
[----:B------:R-:W2:Y:S02]  /*06a0*/  LDG.E.CONSTANT R9, [R6.64+0x480] ;  /* 0x0004800606097981 */ /* 0x000ea4000c1e9900 */
[----:B--2---:R-:W-:-:S02]  /*06b0*/  FFMA R0, R9, R9, R0 ;  /* 0x0000000909007223 */ /* 0x004fc40000000000 */
.L_x_56:
[----:B------:R-:W-:Y:S05]  /*06c0*/  @P0 BRA `(.L_x_58) ;  /* 0x0000005000000947 */ /* 0x000fea0003800000 */
[----:B------:R-:W2:Y:S02]  /*06d0*/  LDG.E.CONSTANT R9, [R6.64+0x500] ;  /* 0x0005000606097981 */ /* 0x000ea4000c1e9900 */
[----:B--2---:R-:W-:-:S02]  /*06e0*/  FFMA R0, R9, R9, R0 ;  /* 0x0000000909007223 */ /* 0x004fc40000000000 */
.L_x_57:
[----:B------:R-:W-:Y:S05]  /*06f0*/  @P0 BRA `(.L_x_59) ;  /* 0x0000005000000947 */ /* 0x000fea0003800000 */
[----:B------:R-:W2:Y:S02]  /*0700*/  LDG.E.CONSTANT R9, [R6.64+0x580] ;  /* 0x0005800606097981 */ /* 0x000ea4000c1e9900 */
[----:B--2---:R-:W-:-:S02]  /*0710*/  FFMA R0, R9, R9, R0 ;  /* 0x0000000909007223 */ /* 0x004fc40000000000 */
.L_x_58:
[----:B------:R-:W-:Y:S05]  /*0720*/  @P0 BRA `(.L_x_60) ;  /* 0x0000005000000947 */ /* 0x000fea0003800000 */
[----:B------:R-:W2:Y:S02]  /*0730*/  LDG.E.CONSTANT R9, [R6.64+0x600] ;  /* 0x0006000606097981 */ /* 0x000ea4000c1e9900 */
[----:B--2---:R-:W-:-:S02]  /*0740*/  FFMA R0, R9, R9, R0 ;  /* 0x0000000909007223 */ /* 0x004fc40000000000 */
.L_x_59:
[----:B------:R-:W-:Y:S05]  /*0750*/  @P0 BRA `(.L_x_61) ;  /* 0x0000006000000947 */ /* 0x000fea0003800000 */
[----:B------:R-:W2:Y:S02]  /*0760*/  LDG.E.CONSTANT R9, [R6.64+0x680] ;  /* 0x0006800606097981 */ /* 0x000ea4000c1e9900 */
[----:B--2---:R-:W-:-:S02]  /*0770*/  FFMA R0, R9, R9, R0 ;  /* 0x0000000909007223 */ /* 0x004fc40000000000 */
.L_x_60:
[----:B------:R-:W-:Y:S01]  /*0780*/  @P0 BREAK B1 ;  /* 0x0000000000010942 */ /* 0x000fe20003800000 */
[----:B------:R-:W-:Y:S05]  /*0790*/  @P0 BRA `(.L_x_62) ;  /* 0x0000007000000947 */ /* 0x000fea0003800000 */
[----:B------:R-:W2:Y:S02]  /*07a0*/  LDG.E.CONSTANT R9, [R6.64+0x700] ;  /* 0x0007000606097981 */ /* 0x000ea4000c1e9900 */
[----:B--2---:R-:W-:-:S02]  /*07b0*/  FFMA R0, R9, R9, R0 ;  /* 0x0000000909007223 */ /* 0x004fc40000000000 */
.L_x_61:
[----:B------:R-:W-:Y:S01]  /*07c0*/  @P0 BREAK B1 ;  /* 0x0000000000010942 */ /* 0x000fe20003800000 */
[----:B------:R-:W-:Y:S05]  /*07d0*/  @P0 BRA `(.L_x_62) ;  /* 0x0000003000000947 */ /* 0x000fea0003800000 */
[----:B------:R-:W-:Y:S05]  /*07e0*/  BSYNC B1 ;  /* 0x0000000000017941 */ /* 0x000fea0003800000 */
.L_x_49:
[----:B------:R-:W2:Y:S02]  /*07f0*/  LDG.E.CONSTANT R9, [R6.64+0x780] ;  /* 0x0007800606097981 */ /* 0x000ea4000c1e9900 */
[----:B--2---:R-:W-:-:S02]  /*0800*/  FFMA R0, R9, R9, R0 ;  /* 0x0000000909007223 */ /* 0x004fc40000000000 */
.L_x_62:
[----:B------:R-:W-:Y:S05]  /*0810*/  BSYNC B2 ;  /* 0x0000000000027941 */ /* 0x000fea0003800000 */
.L_x_48:
[----:B------:R-:W-:Y:S01]  /*0820*/  WARPSYNC 0xffffffff ;  /* 0xffffffff00007948 */ /* 0x000fe20003800000 */
[----:B------:R-:W-:Y:S01]  /*0830*/  UIADD3 UR4, UP0, UR4, 0x800, URZ ;  /* 0x0000080004047890 */ /* 0x000fe2000ff1e03f */
[----:B------:R-:W-:Y:S03]  /*0840*/  BSSY B2, `(.L_x_63) ;  /* 0x0000007000027945 */ /* 0x000fe60003800000 */
[----:B------:R-:W-:Y:S01]  /*0850*/  UIADD3.X UR5, URZ, UR5, URZ, UP0, !UPT ;  /* 0x000000053f057290 */ /* 0x000fe200087fe43f */
[----:B------:R-:W-:Y:S06]  /*0860*/  @P0 BRA `(.L_x_64) ;  /* 0x0000004000000947 */ /* 0x000fec0003800000 */
[----:B------:R-:W2:Y:S04]  /*0870*/  LDG.E.CONSTANT R9, [R6.64+0x800] ;  /* 0x0008000606097981 */ /* 0x000ea8000c1e9900 */
[----:B------:R-:W3:Y:S01]  /*0880*/  LDG.E.CONSTANT R11, [R6.64+0x880] ;  /* 0x00088006060b7981 */ /* 0x000ee2000c1e9900 */
[----:B--2---:R-:W-:-:S04]  /*0890*/  FFMA R0, R9, R9, R0 ;  /* 0x0000000909007223 */ /* 0x004fc80000000000 */
[----:B---3--:R-:W-:Y:S02]  /*08a0*/  FFMA R0, R11, R11, R0 ;  /* 0x0000000b0b007223 */ /* 0x008fe40000000000 */
.L_x_64:
[----:B------:R-:W-:Y:S05]  /*08b0*/  BSYNC B2 ;  /* 0x0000000000027941 */ /* 0x000fea0003800000 */
.L_x_63:
        /* <DEDUP_REMOVED lines=8> */
.L_x_67:
[----:B------:R-:W-:Y:S05]  /*0940*/  @P0 BRA `(.L_x_69) ;  /* 0x0000005000000947 */ /* 0x000fea0003800000 */
[----:B------:R-:W2:Y:S02]  /*0950*/  LDG.E.CONSTANT R9, [R6.64+0xa00] ;  /* 0x000a000606097981 */ /* 0x000ea4000c1e9900 */
[----:B--2---:R-:W-:Y:S02]  /*0960*/  FFMA R0, R9, R9, R0 ;  /* 0x0000000909007223 */ /* 0x004fe40000000000 */
.L_x_68:
[----:B------:R-:W-:Y:S05]  /*0970*/  @P0 BRA `(.L_x_70) ;  /* 0x0000005000000947 */ /* 0x000fea0003800000 */
[----:B------:R-:W2:Y:S02]  /*0980*/  LDG.E.CONSTANT R9, [R6.64+0xa80] ;  /* 0x000a800606097981 */ /* 0x000ea4000c1e9900 */
[----:B--2---:R-:W-:-:S02]  /*0990*/  FFMA R0, R9, R9, R0 ;  /* 0x0000000909007223 */ /* 0x004fc40000000000 */
.L_x_69:
[----:B------:R-:W-:Y:S05]  /*09a0*/  @P0 BRA `(.L_x_71) ;  /* 0x0000005000000947 */ /* 0x000fea0003800000 */
[----:B------:R-:W2:Y:S02]  /*09b0*/  LDG.E.CONSTANT R9, [R6.64+0xb00] ;  /* 0x000b000606097981 */ /* 0x000ea4000c1e9900 */
[----:B--2---:R-:W-:-:S02]  /*09c0*/  FFMA R0, R9, R9, R0 ;  /* 0x0000000909007223 */ /* 0x004fc40000000000 */
.L_x_70:
[----:B------:R-:W-:Y:S05]  /*09d0*/  @P0 BRA `(.L_x_72) ;  /* 0x0000005000000947 */ /* 0x000fea0003800000 */
[----:B------:R-:W2:Y:S02]  /*09e0*/  LDG.E.CONSTANT R9, [R6.64+0xb80] ;  /* 0x000b800606097981 */ /* 0x000ea4000c1e9900 */
[----:B--2---:R-:W-:-:S02]  /*09f0*/  FFMA R0, R9, R9, R0 ;  /* 0x0000000909007223 */ /* 0x004fc40000000000 */
.L_x_71:
[----:B------:R-:W-:Y:S05]  /*0a00*/  @P0 BRA `(.L_x_73) ;  /* 0x0000005000000947 */ /* 0x000fea0003800000 */
[----:B------:R-:W2:Y:S02]  /*0a10*/  LDG.E.CONSTANT R9, [R6.64+0xc00] ;  /* 0x000c000606097981 */ /* 0x000ea4000c1e9900 */
[----:B--2---:R-:W-:-:S02]  /*0a20*/  FFMA R0, R9, R9, R0 ;  /* 0x0000000909007223 */ /* 0x004fc40000000000 */
.L_x_72:
[----:B------:R-:W-:Y:S05]  /*0a30*/  @P0 BRA `(.L_x_74) ;  /* 0x0000005000000947 */ /* 0x000fea0003800000 */
[----:B------:R-:W2:Y:S02]  /*0a40*/  LDG.E.CONSTANT R9, [R6.64+0xc80] ;  /* 0x000c800606097981 */ /* 0x000ea4000c1e9900 */
[----:B--2---:R-:W-:-:S02]  /*0a50*/  FFMA R0, R9, R9, R0 ;  /* 0x0000000909007223 */ /* 0x004fc40000000000 */
.L_x_73:
[----:B------:R-:W-:Y:S05]  /*0a60*/  @P0 BRA `(.L_x_75) ;  /* 0x0000005000000947 */ /* 0x000fea0003800000 */
[----:B------:R-:W2:Y:S02]  /*0a70*/  LDG.E.CONSTANT R9, [R6.64+0xd00] ;  /* 0x000d000606097981 */ /* 0x000ea4000c1e9900 */
[----:B--2---:R-:W-:-:S02]  /*0a80*/  FFMA R0, R9, R9, R0 ;  /* 0x0000000909007223 */ /* 0x004fc40000000000 */
.L_x_74:
[----:B------:R-:W-:Y:S05]  /*0a90*/  @P0 BRA `(.L_x_76) ;  /* 0x0000005000000947 */ /* 0x000fea0003800000 */
[----:B------:R-:W2:Y:S02]  /*0aa0*/  LDG.E.CONSTANT R9, [R6.64+0xd80] ;  /* 0x000d800606097981 */ /* 0x000ea4000c1e9900 */
[----:B--2---:R-:W-:-:S02]  /*0ab0*/  FFMA R0, R9, R9, R0 ;  /* 0x0000000909007223 */ /* 0x004fc40000000000 */
.L_x_75:
[----:B------:R-:W-:Y:S05]  /*0ac0*/  @P0 BRA `(.L_x_77) ;  /* 0x0000005000000947 */ /* 0x000fea0003800000 */
[----:B------:R-:W2:Y:S02]  /*0ad0*/  LDG.E.CONSTANT R9, [R6.64+0xe00] ;  /* 0x000e000606097981 */ /* 0x000ea4000c1e9900 */
[----:B--2---:R-:W-:-:S02]  /*0ae0*/  FFMA R0, R9, R9, R0 ;  /* 0x0000000909007223 */ /* 0x004fc40000000000 */
.L_x_76:
[----:B------:R-:W-:Y:S05]  /*0af0*/  @P0 BRA `(.L_x_78) ;  /* 0x0000006000000947 */ /* 0x000fea0003800000 */
[----:B------:R-:W2:Y:S02]  /*0b00*/  LDG.E.CONSTANT R9, [R6.64+0xe80] ;  /* 0x000e800606097981 */ /* 0x000ea4000c1e9900 */
[----:B--2---:R-:W-:-:S02]  /*0b10*/  FFMA R0, R9, R9, R0 ;  /* 0x0000000909007223 */ /* 0x004fc40000000000 */
.L_x_77:
[----:B------:R-:W-:Y:S01]  /*0b20*/  @P0 BREAK B2 ;  /* 0x0000000000020942 */ /* 0x000fe20003800000 */
[----:B------:R-:W-:Y:S05]  /*0b30*/  @P0 BRA `(.L_x_79) ;  /* 0x0000007000000947 */ /* 0x000fea0003800000 */
[----:B------:R-:W2:Y:S02]  /*0b40*/  LDG.E.CONSTANT R9, [R6.64+0xf00] ;  /* 0x000f000606097981 */ /* 0x000ea4000c1e9900 */
[----:B--2---:R-:W-:-:S02]  /*0b50*/  FFMA R0, R9, R9, R0 ;  /* 0x0000000909007223 */ /* 0x004fc40000000000 */
.L_x_78:
[----:B------:R-:W-:Y:S01]  /*0b60*/  @P0 BREAK B2 ;  /* 0x0000000000020942 */ /* 0x000fe20003800000 */
[----:B------:R-:W-:Y:S05]  /*0b70*/  @P0 BRA `(.L_x_79) ;  /* 0x0000003000000947 */ /* 0x000fea0003800000 */
[----:B------:R-:W-:Y:S05]  /*0b80*/  BSYNC B2 ;  /* 0x0000000000027941 */ /* 0x000fea0003800000 */
.L_x_66:
[----:B------:R-:W2:Y:S02]  /*0b90*/  LDG.E.CONSTANT R7, [R6.64+0xf80] ;  /* 0x000f800606077981 */ /* 0x000ea4000c1e9900 */
[----:B--2---:R-:W-:-:S02]  /*0ba0*/  FFMA R0, R7, R7, R0 ;  /* 0x0000000707007223 */ /* 0x004fc40000000000 */
.L_x_79:
[----:B------:R-:W-:Y:S05]  /*0bb0*/  BSYNC B3 ;  /* 0x0000000000037941 */ /* 0x000fea0003800000 */
.L_x_65:
[----:B------:R-:W-:Y:S01]  /*0bc0*/  WARPSYNC 0xffffffff ;  /* 0xffffffff00007948 */ /* 0x000fe20003800000 */
[----:B------:R-:W-:Y:S01]  /*0bd0*/  MOV R6, UR4 ;  /* 0x0000000400067c02 */ /* 0x000fe20008000f00 */
[----:B------:R-:W-:Y:S01]  /*0be0*/  BSSY B3, `(.L_x_80) ;  /* 0x0000008000037945 */ /* 0x000fe20003800000 */
[----:B------:R-:W-:-:S05]  /*0bf0*/  MOV R7, UR5 ;  /* 0x0000000500077c02 */ /* 0x000fca0008000f00 */
[----:B------:R-:W-:Y:S01]  /*0c00*/  IMAD.WIDE R8, R8, 0x4, R6 ;  /* 0x0000000408087825 */ /* 0x000fe200078e0206 */
[----:B------:R-:W-:Y:S05]  /*0c10*/  @P0 BRA `(.L_x_81) ;  /* 0x0000004000000947 */ /* 0x000fea0003800000 */
[----:B------:R-:W2:Y:S04]  /*0c20*/  LDG.E.CONSTANT R7, [R8.64+0x800] ;  /* 0x0008000608077981 */ /* 0x000ea8000c1e9900 */
[----:B------:R-:W3:Y:S01]  /*0c30*/  LDG.E.CONSTANT R11, [R8.64+0x880] ;  /* 0x00088006080b7981 */ /* 0x000ee2000c1e9900 */
[----:B--2---:R-:W-:-:S04]  /*0c40*/  FFMA R0, R7, R7, R0 ;  /* 0x0000000707007223 */ /* 0x004fc80000000000 */
[----:B---3--:R-:W-:Y:S02]  /*0c50*/  FFMA R0, R11, R11, R0 ;  /* 0x0000000b0b007223 */ /* 0x008fe40000000000 */
.L_x_81:
[----:B------:R-:W-:Y:S05]  /*0c60*/  BSYNC B3 ;  /* 0x0000000000037941 */ /* 0x000fea0003800000 */
.L_x_80:
        /* <DEDUP_REMOVED lines=8> */
.L_x_84:
[----:B------:R-:W-:Y:S05]  /*0cf0*/  @P0 BRA `(.L_x_86) ;  /* 0x0000005000000947 */ /* 0x000fea0003800000 */
[----:B------:R-:W2:Y:S02]  /*0d00*/  LDG.E.CONSTANT R7, [R8.64+0xa00] ;  /* 0x000a000608077981 */ /* 0x000ea4000c1e9900 */
[----:B--2---:R-:W-:Y:S02]  /*0d10*/  FFMA R0, R7, R7, R0 ;  /* 0x0000000707007223 */ /* 0x004fe40000000000 */
.L_x_85:
[----:B------:R-:W-:Y:S05]  /*0d20*/  @P0 BRA `(.L_x_87) ;  /* 0x0000005000000947 */ /* 0x000fea0003800000 */
[----:B------:R-:W2:Y:S02]  /*0d30*/  LDG.E.CONSTANT R7, [R8.64+0xa80] ;  /* 0x000a800608077981 */ /* 0x000ea4000c1e9900 */
[----:B--2---:R-:W-:-:S02]  /*0d40*/  FFMA R0, R7, R7, R0 ;  /* 0x0000000707007223 */ /* 0x004fc40000000000 */
.L_x_86:
[----:B------:R-:W-:Y:S05]  /*0d50*/  @P0 BRA `(.L_x_88) ;  /* 0x0000005000000947 */ /* 0x000fea0003800000 */
[----:B------:R-:W2:Y:S02]  /*0d60*/  LDG.E.CONSTANT R7, [R8.64+0xb00] ;  /* 0x000b000608077981 */ /* 0x000ea4000c1e9900 */
[----:B--2---:R-:W-:-:S02]  /*0d70*/  FFMA R0, R7, R7, R0 ;  /* 0x0000000707007223 */ /* 0x004fc40000000000 */
.L_x_87:
[----:B------:R-:W-:Y:S05]  /*0d80*/  @P0 BRA `(.L_x_89) ;  /* 0x0000005000000947 */ /* 0x000fea0003800000 */
[----:B------:R-:W2:Y:S02]  /*0d90*/  LDG.E.CONSTANT R7, [R8.64+0xb80] ;  /* 0x000b800608077981 */ /* 0x000ea4000c1e9900 */
[----:B--2---:R-:W-:-:S02]  /*0da0*/  FFMA R0, R7, R7, R0 ;  /* 0x0000000707007223 */ /* 0x004fc40000000000 */
.L_x_88:
[----:B------:R-:W-:Y:S05]  /*0db0*/  @P0 BRA `(.L_x_90) ;  /* 0x0000005000000947 */ /* 0x000fea0003800000 */
[----:B------:R-:W2:Y:S02]  /*0dc0*/  LDG.E.CONSTANT R7, [R8.64+0xc00] ;  /* 0x000c000608077981 */ /* 0x000ea4000c1e9900 */
[----:B--2---:R-:W-:-:S02]  /*0dd0*/  FFMA R0, R7, R7, R0 ;  /* 0x0000000707007223 */ /* 0x004fc40000000000 */
.L_x_89:
[----:B------:R-:W-:Y:S05]  /*0de0*/  @P0 BRA `(.L_x_91) ;  /* 0x0000005000000947 */ /* 0x000fea0003800000 */
[----:B------:R-:W2:Y:S02]  /*0df0*/  LDG.E.CONSTANT R7, [R8.64+0xc80] ;  /* 0x000c800608077981 */ /* 0x000ea4000c1e9900 */
[----:B--2---:R-:W-:-:S02]  /*0e00*/  FFMA R0, R7, R7, R0 ;  /* 0x0000000707007223 */ /* 0x004fc40000000000 */
.L_x_90:
[----:B------:R-:W-:Y:S05]  /*0e10*/  @P0 BRA `(.L_x_92) ;  /* 0x0000005000000947 */ /* 0x000fea0003800000 */
[----:B------:R-:W2:Y:S02]  /*0e20*/  LDG.E.CONSTANT R7, [R8.64+0xd00] ;  /* 0x000d000608077981 */ /* 0x000ea4000c1e9900 */
[----:B--2---:R-:W-:-:S02]  /*0e30*/  FFMA R0, R7, R7, R0 ;  /* 0x0000000707007223 */ /* 0x004fc40000000000 */
.L_x_91:
[----:B------:R-:W-:Y:S05]  /*0e40*/  @P0 BRA `(.L_x_93) ;  /* 0x0000005000000947 */ /* 0x000fea0003800000 */
[----:B------:R-:W2:Y:S02]  /*0e50*/  LDG.E.CONSTANT R7, [R8.64+0xd80] ;  /* 0x000d800608077981 */ /* 0x000ea4000c1e9900 */
[----:B--2---:R-:W-:-:S02]  /*0e60*/  FFMA R0, R7, R7, R0 ;  /* 0x0000000707007223 */ /* 0x004fc40000000000 */
.L_x_92:
[----:B------:R-:W-:Y:S05]  /*0e70*/  @P0 BRA `(.L_x_94) ;  /* 0x0000005000000947 */ /* 0x000fea0003800000 */
[----:B------:R-:W2:Y:S02]  /*0e80*/  LDG.E.CONSTANT R7, [R8.64+0xe00] ;  /* 0x000e000608077981 */ /* 0x000ea4000c1e9900 */
[----:B--2---:R-:W-:-:S02]  /*0e90*/  FFMA R0, R7, R7, R0 ;  /* 0x0000000707007223 */ /* 0x004fc40000000000 */
.L_x_93:
[----:B------:R-:W-:Y:S05]  /*0ea0*/  @P0 BRA `(.L_x_95) ;  /* 0x0000006000000947 */ /* 0x000fea0003800000 */
[----:B------:R-:W2:Y:S02]  /*0eb0*/  LDG.E.CONSTANT R7, [R8.64+0xe80] ;  /* 0x000e800608077981 */ /* 0x000ea4000c1e9900 */
[----:B--2---:R-:W-:-:S02]  /*0ec0*/  FFMA R0, R7, R7, R0 ;  /* 0x0000000707007223 */ /* 0x004fc40000000000 */
.L_x_94:
[----:B------:R-:W-:Y:S01]  /*0ed0*/  @P0 BREAK B4 ;  /* 0x0000000000040942 */ /* 0x000fe20003800000 */
[----:B------:R-:W-:Y:S05]  /*0ee0*/  @P0 BRA `(.L_x_96) ;  /* 0x0000007000000947 */ /* 0x000fea0003800000 */
[----:B------:R-:W2:Y:S02]  /*0ef0*/  LDG.E.CONSTANT R7, [R8.64+0xf00] ;  /* 0x000f000608077981 */ /* 0x000ea4000c1e9900 */
[----:B--2---:R-:W-:-:S02]  /*0f00*/  FFMA R0, R7, R7, R0 ;  /* 0x0000000707007223 */ /* 0x004fc40000000000 */
.L_x_95:
[----:B------:R-:W-:Y:S01]  /*0f10*/  @P0 BREAK B4 ;  /* 0x0000000000040942 */ /* 0x000fe20003800000 */
[----:B------:R-:W-:Y:S05]  /*0f20*/  @P0 BRA `(.L_x_96) ;  /* 0x0000003000000947 */ /* 0x000fea0003800000 */
[----:B------:R-:W-:Y:S05]  /*0f30*/  BSYNC B4 ;  /* 0x0000000000047941 */ /* 0x000fea0003800000 */
.L_x_83:
[----:B------:R-:W2:Y:S02]  /*0f40*/  LDG.E.CONSTANT R9, [R8.64+0xf80] ;  /* 0x000f800608097981 */ /* 0x000ea4000c1e9900 */
[----:B--2---:R-:W-:-:S02]  /*0f50*/  FFMA R0, R9, R9, R0 ;  /* 0x0000000909007223 */ /* 0x004fc40000000000 */
.L_x_96:
[----:B------:R-:W-:Y:S05]  /*0f60*/  BSYNC B3 ;  /* 0x0000000000037941 */ /* 0x000fea0003800000 */
.L_x_82:
[----:B------:R-:W-:Y:S01]  /*0f70*/  WARPSYNC 0xffffffff ;  /* 0xffffffff00007948 */ /* 0x000fe20003800000 */
[----:B------:R-:W-:Y:S02]  /*0f80*/  VOTE.ANY R7, PT, PT ;  /* 0x0000000000077806 */ /* 0x000fe400038e0100 */
[----:B------:R-:W-:-:S02]  /*0f90*/  ISETP.NE.OR P0, PT, R4, RZ, P0 ;  /* 0x000000ff0400720c */ /* 0x000fc40000705670 */
[----:B------:R-:W-:Y:S01]  /*0fa0*/  SHF.L.U32 R11, R2, 0x5, RZ ;  /* 0x00000005020b7819 */ /* 0x000fe200000006ff */
[----:B------:R-:W0:Y:S02]  /*0fb0*/  SHFL.DOWN PT, R9, R0, 0x10, 0x1f ;  /* 0x0a001f0000097f89 */ /* 0x000e2400000e0000 */
[----:B0-----:R-:W-:-:S05]  /*0fc0*/  FADD R6, R9, R0 ;  /* 0x0000000009067221 */ /* 0x001fca0000000000 */
        /* <DEDUP_REMOVED lines=8> */
[----:B------:R0:W1:Y:S01]  /*1050*/  SHFL.IDX PT, R11, R14, R11, 0x1f ;  /* 0x00001f0b0e0b7589 */ /* 0x00006200000e0000 */
[----:B------:R-:W-:Y:S05]  /*1060*/  @P0 EXIT ;  /* 0x000000000000094d */ /* 0x000fea0003800000 */
[----:B------:R-:W-:-:S05]  /*1070*/  LEA R2, R3, R2, 0x5 ;  /* 0x0000000203027211 */ /* 0x000fca00078e28ff */
[----:B------:R-:W-:-:S05]  /*1080*/  IMAD.WIDE R2, R2, R5, c[0x0][0x160] ;  /* 0x0000580002027625 */ /* 0x000fca00078e0205 */
[----:B-1----:R-:W-:Y:S01]  /*1090*/  STG.E [R2.64], R11 ;  /* 0x0000000b02007986 */ /* 0x002fe2000c101906 */
[----:B------:R-:W-:Y:S05]  /*10a0*/  EXIT ;  /* 0x000000000000794d */ /* 0x000fea0003800000 */
.L_x_97:
        /* <DEDUP_REMOVED lines=13> */
.L_x_163:


//--------------------- .text.tvmgen_default_fused_reshape_add_kernel --------------------------
	.section	.text.tvmgen_default_fused_reshape_add_kernel,"ax",@progbits
	.sectioninfo	@"SHI_REGISTERS=12"
	.align	128
        .global         tvmgen_default_fused_reshape_add_kernel
        .type           tvmgen_default_fused_reshape_add_kernel,@function
        .size           tvmgen_default_fused_reshape_add_kernel,(.L_x_164 - tvmgen_default_fused_reshape_add_kernel)
        .other          tvmgen_default_fused_reshape_add_kernel,@"STO_CUDA_ENTRY STV_DEFAULT"
tvmgen_default_fused_reshape_add_kernel:
.text.tvmgen_default_fused_reshape_add_kernel:
[----:B------:R-:W-:Y:S02]  /*0000*/  MOV R1, c[0x0][0x28] ;  /* 0x00000a0000017a02 */ /* 0x000fe40000000f00 */
[----:B------:R-:W0:Y:S01]  /*0010*/  S2R R6, SR_CTAID.X ;  /* 0x0000000000067919 */ /* 0x000e220000002500 */
[----:B------:R-:W-:Y:S01]  /*0020*/  MOV R7, 0x4 ;  /* 0x0000000400077802 */ /* 0x000fe20000000f00 */
[----:B------:R-:W-:Y:S02]  /*0030*/  ULDC.64 UR4, c[0x0][0x118] ;  /* 0x0000460000047ab9 */ /* 0x000fe40000000a00 */
[----:B------:R-:W0:Y:S02]  /*0040*/  S2R R3, SR_TID.X ;  /* 0x0000000000037919 */ /* 0x000e240000002100 */
[----:B0-----:R-:W-:-:S05]  /*0050*/  LEA R6, R6, R3, 0xa ;  /* 0x0000000306067211 */ /* 0x001fca00078e50ff */
[----:B------:R-:W-:-:S04]  /*0060*/  IMAD.WIDE R2, R6, R7, c[0x0][0x168] ;  /* 0x00005a0006027625 */ /* 0x000fc800078e0207 */
[CC--:B------:R-:W-:Y:S02]  /*0070*/  IMAD.WIDE R4, R6.reuse, R7.reuse, c[0x0][0x170] ;  /* 0x00005c0006047625 */ /* 0x0c0fe400078e0207 */
[----:B------:R-:W2:Y:S04]  /*0080*/  LDG.E.CONSTANT R2, [R2.64] ;  /* 0x0000000402027981 */ /* 0x000ea8000c1e9900 */
[----:B------:R-:W2:Y:S01]  /*0090*/  LDG.E.CONSTANT R5, [R4.64] ;  /* 0x0000000404057981 */ /* 0x000ea2000c1e9900 */
[----:B------:R-:W-:Y:S01]  /*00a0*/  IMAD.WIDE R6, R6, R7, c[0x0][0x160] ;  /* 0x0000580006067625 */ /* 0x000fe200078e0207 */
[----:B--2---:R-:W-:-:S05]  /*00b0*/  FADD R9, R2, R5 ;  /* 0x0000000502097221 */ /* 0x004fca0000000000 */
[----:B------:R-:W-:Y:S01]  /*00c0*/  STG.E [R6.64], R9 ;  /* 0x0000000906007986 */ /* 0x000fe2000c101904 */
[----:B------:R-:W-:Y:S05]  /*00d0*/  EXIT ;  /* 0x000000000000794d */ /* 0x000fea0003800000 */
.L_x_98:
        /* <DEDUP_REMOVED lines=10> */
.L_x_164:


//--------------------- .text.tvmgen_default_fused_reshape_kernel --------------------------
	.section	.text.tvmgen_default_fused_reshape_kernel,"ax",@progbits
	.sectioninfo	@"SHI_REGISTERS=10"
	.align	128
        .global         tvmgen_default_fused_reshape_kernel
        .type           tvmgen_default_fused_reshape_kernel,@function
        .size           tvmgen_default_fused_reshape_kernel,(.L_x_165 - tvmgen_default_fused_reshape_kernel)
        .other          tvmgen_default_fused_reshape_kernel,@"STO_CUDA_ENTRY STV_DEFAULT"
tvmgen_default_fused_reshape_kernel:
.text.tvmgen_default_fused_reshape_kernel:
[----:B------:R-:W-:Y:S02]  /*0000*/  MOV R1, c[0x0][0x28] ;  /* 0x00000a0000017a02 */ /* 0x000fe40000000f00 */
[----:B------:R-:W0:Y:S04]  /*0010*/  S2R R4, SR_TID.X ;  /* 0x0000000000047919 */ /* 0x000e280000002100 */
[----:B------:R-:W1:Y:S01]  /*0020*/  S2R R7, SR_CTAID.X ;  /* 0x0000000000077919 */ /* 0x000e620000002500 */
[----:B0-----:R-:W-:-:S04]  /*0030*/  SHF.R.S32.HI R0, RZ, 0x9, R4 ;  /* 0x00000009ff007819 */ /* 0x001fc80000011404 */
[----:B-1----:R-:W-:-:S04]  /*0040*/  LEA R0, R7, R0, 0x1 ;  /* 0x0000000007007211 */ /* 0x002fc800078e08ff */
[----:B------:R-:W-:-:S13]  /*0050*/  ISETP.GT.AND P0, PT, R0, 0x50, PT ;  /* 0x000000500000780c */ /* 0x000fda0003f04270 */
[----:B------:R-:W-:Y:S05]  /*0060*/  @P0 EXIT ;  /* 0x000000000000094d */ /* 0x000fea0003800000 */
[--C-:B------:R-:W-:Y:S01]  /*0070*/  SHF.R.S32.HI R0, RZ, 0x2, R4.reuse ;  /* 0x00000002ff007819 */ /* 0x100fe20000011404 */
[C---:B------:R-:W-:Y:S01]  /*0080*/  IMAD R4, R7.reuse, 0x10, R4 ;  /* 0x0000001007047824 */ /* 0x040fe200078e0204 */
[----:B------:R-:W-:Y:S02]  /*0090*/  ULDC.64 UR4, c[0x0][0x118] ;  /* 0x0000460000047ab9 */ /* 0x000fe40000000a00 */
[----:B------:R-:W-:Y:S01]  /*00a0*/  LEA R0, R7, R0, 0x8 ;  /* 0x0000000007007211 */ /* 0x000fe200078e40ff */
[----:B------:R-:W-:-:S04]  /*00b0*/  IMAD.HI R2, R4, 0x38e38e39, RZ ;  /* 0x38e38e3904027827 */ /* 0x000fc800078e02ff */
[----:B------:R-:W-:Y:S01]  /*00c0*/  IMAD.HI R0, R0, 0x38e38e39, RZ ;  /* 0x38e38e3900007827 */ /* 0x000fe200078e02ff */
[----:B------:R-:W-:-:S04]  /*00d0*/  SHF.R.U32.HI R3, RZ, 0x1f, R2 ;  /* 0x0000001fff037819 */ /* 0x000fc80000011602 */
[----:B------:R-:W-:Y:S02]  /*00e0*/  LEA.HI.SX32 R5, R2, R3, 0x1d ;  /* 0x0000000302057211 */ /* 0x000fe400078feaff */
[----:B------:R-:W-:-:S04]  /*00f0*/  SHF.R.S32.HI R3, RZ, 0x1, R0 ;  /* 0x00000001ff037819 */ /* 0x000fc80000011400 */
[----:B------:R-:W-:Y:S01]  /*0100*/  LEA.HI R3, R0, R3, RZ, 0x1 ;  /* 0x0000000300037211 */ /* 0x000fe200078f08ff */
[----:B------:R-:W-:Y:S02]  /*0110*/  IMAD R0, R5, -0x24, R4 ;  /* 0xffffffdc05007824 */ /* 0x000fe400078e0204 */
[----:B------:R-:W-:Y:S02]  /*0120*/  IMAD.MOV.U32 R5, RZ, RZ, 0x4 ;  /* 0x00000004ff057424 */ /* 0x000fe400078e00ff */
[----:B------:R-:W-:-:S04]  /*0130*/  IMAD R3, R3, 0x24, R0 ;  /* 0x0000002403037824 */ /* 0x000fc800078e0200 */
[----:B------:R-:W-:-:S06]  /*0140*/  IMAD.WIDE R2, R3, R5, c[0x0][0x168] ;  /* 0x00005a0003027625 */ /* 0x000fcc00078e0205 */
[----:B------:R-:W2:Y:S01]  /*0150*/  LDG.E.CONSTANT R3, [R2.64] ;  /* 0x0000000402037981 */ /* 0x000ea2000c1e9900 */
[----:B------:R-:W-:-:S04]  /*0160*/  IMAD R4, R7, 0x3f0, R4 ;  /* 0x000003f007047824 */ /* 0x000fc800078e0204 */
[----:B------:R-:W-:-:S05]  /*0170*/  IMAD.WIDE R4, R4, R5, c[0x0][0x160] ;  /* 0x0000580004047625 */ /* 0x000fca00078e0205 */
[----:B--2---:R-:W-:Y:S01]  /*0180*/  STG.E [R4.64], R3 ;  /* 0x0000000304007986 */ /* 0x004fe2000c101904 */
[----:B------:R-:W-:Y:S05]  /*0190*/  EXIT ;  /* 0x000000000000794d */ /* 0x000fea0003800000 */
.L_x_99:
        /* <DEDUP_REMOVED lines=14> */
.L_x_165:


//--------------------- .text.tvmgen_default_fused_reshape_sigmoid_multiply_reshape_multiply_reshape_kernel --------------------------
	.section	.text.tvmgen_default_fused_reshape_sigmoid_multiply_reshape_multiply_reshape_kernel,"ax",@progbits
	.sectioninfo	@"SHI_REGISTERS=20"
	.align	128
        .global         tvmgen_default_fused_reshape_sigmoid_multiply_reshape_multiply_reshape_kernel
        .type           tvmgen_default_fused_reshape_sigmoid_multiply_reshape_multiply_reshape_kernel,@function
        .size           tvmgen_default_fused_reshape_sigmoid_multiply_reshape_multiply_reshape_kernel,(.L_x_151 - tvmgen_default_fused_reshape_sigmoid_multiply_reshape_multiply_reshape_kernel)
        .other          tvmgen_default_fused_reshape_sigmoid_multiply_reshape_multiply_reshape_kernel,@"STO_CUDA_ENTRY STV_DEFAULT"
tvmgen_default_fused_reshape_sigmoid_multiply_reshape_multiply_reshape_kernel:
.text.tvmgen_default_fused_reshape_sigmoid_multiply_reshape_multiply_reshape_kernel:
[----:B------:R-:W-:Y:S02]  /*0000*/  IMAD.MOV.U32 R1, RZ, RZ, c[0x0][0x28] ;  /* 0x00000a00ff017624 */ /* 0x000fe400078e00ff */
[----:B------:R-:W0:Y:S01]  /*0010*/  S2R R15, SR_CTAID.X ;  /* 0x00000000000f7919 */ /* 0x000e220000002500 */
[----:B------:R-:W-:Y:S01]  /*0020*/  IMAD.MOV.U32 R7, RZ, RZ, 0x4 ;  /* 0x00000004ff077424 */ /* 0x000fe200078e00ff */
[----:B------:R-:W-:Y:S02]  /*0030*/  ULDC.64 UR4, c[0x0][0x118] ;  /* 0x0000460000047ab9 */ /* 0x000fe40000000a00 */
[----:B------:R-:W1:Y:S01]  /*0040*/  S2R R6, SR_TID.X ;  /* 0x0000000000067919 */ /* 0x000e620000002100 */
[C---:B0-----:R-:W-:Y:S02]  /*0050*/  ISETP.GT.AND P0, PT, R15.reuse, 0x11f, PT ;  /* 0x0000011f0f00780c */ /* 0x041fe40003f04270 */
[----:B-1----:R-:W-:-:S05]  /*0060*/  LEA R6, R15, R6, 0xa ;  /* 0x000000060f067211 */ /* 0x002fca00078e50ff */
[----:B------:R-:W-:-:S04]  /*0070*/  IMAD.WIDE R8, R6, R7, c[0x0][0x168] ;  /* 0x00005a0006087625 */ /* 0x000fc800078e0207 */
[----:B------:R-:W-:-:S04]  /*0080*/  IMAD.WIDE R4, R6, R7, c[0x0][0x170] ;  /* 0x00005c0006047625 */ /* 0x000fc800078e0207 */
[----:B------:R-:W-:Y:S01]  /*0090*/  IMAD.WIDE R6, R6, R7, c[0x0][0x160] ;  /* 0x0000580006067625 */ /* 0x000fe200078e0207 */
[----:B------:R-:W-:Y:S05]  /*00a0*/  @P0 BRA `(.L_x_100) ;  /* 0x000001a000000947 */ /* 0x000fea0003800000 */
[----:B------:R-:W2:Y:S01]  /*00b0*/  LDG.E.CONSTANT R10, [R8.64] ;  /* 0x00000004080a7981 */ /* 0x000ea2000c1e9900 */
[----:B------:R-:W-:Y:S01]  /*00c0*/  BSSY B0, `(.L_x_101) ;  /* 0x0000014000007945 */ /* 0x000fe20003800000 */
[----:B--2---:R-:W-:-:S04]  /*00d0*/  FADD R0, RZ, -R10 ;  /* 0x8000000aff007221 */ /* 0x004fc80000000000 */
[----:B------:R-:W-:-:S05]  /*00e0*/  FMUL R0, R0, 1.4426950216293334961 ;  /* 0x3fb8aa3b00007820 */ /* 0x000fca0000400000 */
[----:B------:R-:W-:-:S13]  /*00f0*/  FSETP.GEU.AND P0, PT, R0, -126, PT ;  /* 0xc2fc00000000780b */ /* 0x000fda0003f0e000 */
[----:B------:R-:W-:-:S04]  /*0100*/  @!P0 FMUL R0, R0, 0.5 ;  /* 0x3f00000000008820 */ /* 0x000fc80000400000 */
[----:B------:R-:W0:Y:S02]  /*0110*/  MUFU.EX2 R2, R0 ;  /* 0x0000000000027308 */ /* 0x000e240000000800 */
[----:B0-----:R-:W-:-:S04]  /*0120*/  @!P0 FMUL R2, R2, R2 ;  /* 0x0000000202028220 */ /* 0x001fc80000400000 */
[----:B------:R-:W-:-:S05]  /*0130*/  FADD R2, R2, 1 ;  /* 0x3f80000002027421 */ /* 0x000fca0000000000 */
[----:B------:R-:W-:-:S04]  /*0140*/  IADD3 R3, R2, 0x1800000, RZ ;  /* 0x0180000002037810 */ /* 0x000fc80007ffe0ff */
[----:B------:R-:W-:-:S04]  /*0150*/  LOP3.LUT R3, R3, 0x7f800000, RZ, 0xc0, !PT ;  /* 0x7f80000003037812 */ /* 0x000fc800078ec0ff */
[----:B------:R-:W-:-:S13]  /*0160*/  ISETP.GT.U32.AND P0, PT, R3, 0x1ffffff, PT ;  /* 0x01ffffff0300780c */ /* 0x000fda0003f04070 */
[----:B------:R-:W-:Y:S05]  /*0170*/  @P0 BRA `(.L_x_102) ;  /* 0x0000004000000947 */ /* 0x000fea0003800000 */
[----:B------:R-:W-:Y:S02]  /*0180*/  MOV R16, 0x1a0 ;  /* 0x000001a000107802 */ /* 0x000fe40000000f00 */
[----:B------:R-:W-:Y:S05]  /*0190*/  CALL.REL.NOINC `($__internal_2_$__cuda_sm20_rcp_rn_f32_slowpath) ;  /* 0x0000028000007944 */ /* 0x000fea0003c00000 */
[----:B------:R-:W-:Y:S01]  /*01a0*/  IMAD.MOV.U32 R3, RZ, RZ, R0 ;  /* 0x000000ffff037224 */ /* 0x000fe200078e0000 */
[----:B------:R-:W-:Y:S05]  /*01b0*/  BRA `(.L_x_103) ;  /* 0x0000004000007947 */ /* 0x000fea0003800000 */
.L_x_102:
[----:B------:R-:W0:Y:S02]  /*01c0*/  MUFU.RCP R3, R2 ;  /* 0x0000000200037308 */ /* 0x000e240000001000 */
[----:B0-----:R-:W-:-:S04]  /*01d0*/  FFMA R0, R2, R3, -1 ;  /* 0xbf80000002007423 */ /* 0x001fc80000000003 */
[----:B------:R-:W-:-:S04]  /*01e0*/  FADD.FTZ R0, -R0, -RZ ;  /* 0x800000ff00007221 */ /* 0x000fc80000010100 */
[----:B------:R-:W-:Y:S02]  /*01f0*/  FFMA R3, R3, R0, R3 ;  /* 0x0000000003037223 */ /* 0x000fe40000000003 */
.L_x_103:
[----:B------:R-:W-:Y:S05]  /*0200*/  BSYNC B0 ;  /* 0x0000000000007941 */ /* 0x000fea0003800000 */
.L_x_101:
[----:B------:R-:W2:Y:S01]  /*0210*/  LDG.E.CONSTANT R0, [R4.64] ;  /* 0x0000000404007981 */ /* 0x000ea2000c1e9900 */
[----:B------:R-:W-:-:S04]  /*0220*/  FMUL R3, R10, R3 ;  /* 0x000000030a037220 */ /* 0x000fc80000400000 */
[----:B--2---:R-:W-:-:S05]  /*0230*/  FMUL R3, R3, R0 ;  /* 0x0000000003037220 */ /* 0x004fca0000400000 */
[----:B------:R0:W-:Y:S02]  /*0240*/  STG.E [R6.64], R3 ;  /* 0x0000000306007986 */ /* 0x0001e4000c101904 */
.L_x_100:
[----:B------:R-:W-:-:S13]  /*0250*/  ISETP.GT.AND P0, PT, R15, 0x1f, PT ;  /* 0x0000001f0f00780c */ /* 0x000fda0003f04270 */
[----:B------:R-:W-:Y:S05]  /*0260*/  @P0 EXIT ;  /* 0x000000000000094d */ /* 0x000fea0003800000 */
[----:B------:R-:W2:Y:S01]  /*0270*/  LDG.E.CONSTANT R8, [R8.64+0x100000] ;  /* 0x1000000408087981 */ /* 0x000ea2000c1e9900 */
[----:B------:R-:W-:Y:S01]  /*0280*/  BSSY B0, `(.L_x_104) ;  /* 0x0000014000007945 */ /* 0x000fe20003800000 */
[----:B--2---:R-:W-:-:S04]  /*0290*/  FADD R0, RZ, -R8 ;  /* 0x80000008ff007221 */ /* 0x004fc80000000000 */
[----:B------:R-:W-:-:S05]  /*02a0*/  FMUL R0, R0, 1.4426950216293334961 ;  /* 0x3fb8aa3b00007820 */ /* 0x000fca0000400000 */
[----:B------:R-:W-:-:S13]  /*02b0*/  FSETP.GEU.AND P0, PT, R0, -126, PT ;  /* 0xc2fc00000000780b */ /* 0x000fda0003f0e000 */
[----:B------:R-:W-:-:S04]  /*02c0*/  @!P0 FMUL R0, R0, 0.5 ;  /* 0x3f00000000008820 */ /* 0x000fc80000400000 */
[----:B------:R-:W1:Y:S02]  /*02d0*/  MUFU.EX2 R2, R0 ;  /* 0x0000000000027308 */ /* 0x000e640000000800 */
[----:B-1----:R-:W-:-:S04]  /*02e0*/  @!P0 FMUL R2, R2, R2 ;  /* 0x0000000202028220 */ /* 0x002fc80000400000 */
[----:B------:R-:W-:-:S05]  /*02f0*/  FADD R2, R2, 1 ;  /* 0x3f80000002027421 */ /* 0x000fca0000000000 */
[----:B0-----:R-:W-:-:S04]  /*0300*/  IADD3 R3, R2, 0x1800000, RZ ;  /* 0x0180000002037810 */ /* 0x001fc80007ffe0ff */
[----:B------:R-:W-:-:S04]  /*0310*/  LOP3.LUT R3, R3, 0x7f800000, RZ, 0xc0, !PT ;  /* 0x7f80000003037812 */ /* 0x000fc800078ec0ff */
[----:B------:R-:W-:-:S13]  /*0320*/  ISETP.GT.U32.AND P0, PT, R3, 0x1ffffff, PT ;  /* 0x01ffffff0300780c */ /* 0x000fda0003f04070 */
[----:B------:R-:W-:Y:S05]  /*0330*/  @P0 BRA `(.L_x_105) ;  /* 0x0000004000000947 */ /* 0x000fea0003800000 */
[----:B------:R-:W-:Y:S02]  /*0340*/  MOV R16, 0x360 ;  /* 0x0000036000107802 */ /* 0x000fe40000000f00 */
[----:B------:R-:W-:Y:S05]  /*0350*/  CALL.REL.NOINC `($__internal_2_$__cuda_sm20_rcp_rn_f32_slowpath) ;  /* 0x000000c000007944 */ /* 0x000fea0003c00000 */
[----:B------:R-:W-:Y:S01]  /*0360*/  IMAD.MOV.U32 R3, RZ, RZ, R0 ;  /* 0x000000ffff037224 */ /* 0x000fe200078e0000 */
[----:B------:R-:W-:Y:S05]  /*0370*/  BRA `(.L_x_106) ;  /* 0x0000004000007947 */ /* 0x000fea0003800000 */
.L_x_105:
[----:B------:R-:W0:Y:S02]  /*0380*/  MUFU.RCP R3, R2 ;  /* 0x0000000200037308 */ /* 0x000e240000001000 */
[----:B0-----:R-:W-:-:S04]  /*0390*/  FFMA R0, R2, R3, -1 ;  /* 0xbf80000002007423 */ /* 0x001fc80000000003 */
[----:B------:R-:W-:-:S04]  /*03a0*/  FADD.FTZ R0, -R0, -RZ ;  /* 0x800000ff00007221 */ /* 0x000fc80000010100 */
[----:B------:R-:W-:Y:S02]  /*03b0*/  FFMA R3, R3, R0, R3 ;  /* 0x0000000003037223 */ /* 0x000fe40000000003 */
.L_x_106:
[----:B------:R-:W-:Y:S05]  /*03c0*/  BSYNC B0 ;  /* 0x0000000000007941 */ /* 0x000fea0003800000 */
.L_x_104:
[----:B------:R-:W2:Y:S01]  /*03d0*/  LDG.E.CONSTANT R4, [R4.64+0x100000] ;  /* 0x1000000404047981 */ /* 0x000ea2000c1e9900 */
[----:B------:R-:W-:-:S04]  /*03e0*/  FMUL R3, R8, R3 ;  /* 0x0000000308037220 */ /* 0x000fc80000400000 */
[----:B--2---:R-:W-:-:S05]  /*03f0*/  FMUL R3, R3, R4 ;  /* 0x0000000403037220 */ /* 0x004fca0000400000 */
[----:B------:R-:W-:Y:S01]  /*0400*/  STG.E [R6.64+0x100000], R3 ;  /* 0x1000000306007986 */ /* 0x000fe2000c101904 */
[----:B------:R-:W-:Y:S05]  /*0410*/  EXIT ;  /* 0x000000000000794d */ /* 0x000fea0003800000 */
        .weak           $__internal_2_$__cuda_sm20_rcp_rn_f32_slowpath
        .type           $__internal_2_$__cuda_sm20_rcp_rn_f32_slowpath,@function
        .size           $__internal_2_$__cuda_sm20_rcp_rn_f32_slowpath,(.L_x_151 - $__internal_2_$__cuda_sm20_rcp_rn_f32_slowpath)
$__internal_2_$__cuda_sm20_rcp_rn_f32_slowpath:
[----:B------:R-:W-:Y:S01]  /*0420*/  SHF.L.U32 R0, R2, 0x1, RZ ;  /* 0x0000000102007819 */ /* 0x000fe200000006ff */
[----:B------:R-:W-:Y:S03]  /*0430*/  BSSY B1, `(.L_x_107) ;  /* 0x0000030000017945 */ /* 0x000fe60003800000 */
[----:B------:R-:W-:-:S04]  /*0440*/  SHF.R.U32.HI R13, RZ, 0x18, R0 ;  /* 0x00000018ff0d7819 */ /* 0x000fc80000011600 */
[----:B------:R-:W-:-:S13]  /*0450*/  ISETP.NE.U32.AND P0, PT, R13, RZ, PT ;  /* 0x000000ff0d00720c */ /* 0x000fda0003f05070 */
[----:B------:R-:W-:Y:S05]  /*0460*/  @P0 BRA `(.L_x_108) ;  /* 0x000000a000000947 */ /* 0x000fea0003800000 */
[----:B------:R-:W-:-:S05]  /*0470*/  IMAD.SHL.U32 R0, R2, 0x2, RZ ;  /* 0x0000000202007824 */ /* 0x000fca00078e00ff */
[----:B------:R-:W-:-:S13]  /*0480*/  ISETP.NE.AND P0, PT, R0, RZ, PT ;  /* 0x000000ff0000720c */ /* 0x000fda0003f05270 */
[----:B------:R-:W-:Y:S01]  /*0490*/  @P0 FFMA R11, R2, 1.84467440737095516160e+19, RZ ;  /* 0x5f800000020b0823 */ /* 0x000fe200000000ff */
[----:B------:R-:W-:Y:S08]  /*04a0*/  @!P0 MUFU.RCP R3, R2 ;  /* 0x0000000200038308 */ /* 0x000ff00000001000 */
[----:B------:R-:W0:Y:S02]  /*04b0*/  @P0 MUFU.RCP R0, R11 ;  /* 0x0000000b00000308 */ /* 0x000e240000001000 */
[----:B0-----:R-:W-:-:S04]  /*04c0*/  @P0 FFMA R12, R11, R0, -1 ;  /* 0xbf8000000b0c0423 */ /* 0x001fc80000000000 */
[----:B------:R-:W-:-:S04]  /*04d0*/  @P0 FADD.FTZ R13, -R12, -RZ ;  /* 0x800000ff0c0d0221 */ /* 0x000fc80000010100 */
[----:B------:R-:W-:-:S04]  /*04e0*/  @P0 FFMA R0, R0, R13, R0 ;  /* 0x0000000d00000223 */ /* 0x000fc80000000000 */
[----:B------:R-:W-:Y:S01]  /*04f0*/  @P0 FFMA R3, R0, 1.84467440737095516160e+19, RZ ;  /* 0x5f80000000030823 */ /* 0x000fe200000000ff */
[----:B------:R-:W-:Y:S05]  /*0500*/  BRA `(.L_x_109) ;  /* 0x0000022000007947 */ /* 0x000fea0003800000 */
.L_x_108:
[----:B------:R-:W-:-:S04]  /*0510*/  IADD3 R17, R13, -0xfd, RZ ;  /* 0xffffff030d117810 */ /* 0x000fc80007ffe0ff */
[----:B------:R-:W-:-:S13]  /*0520*/  ISETP.GT.U32.AND P0, PT, R17, 0x1, PT ;  /* 0x000000011100780c */ /* 0x000fda0003f04070 */
[----:B------:R-:W-:Y:S05]  /*0530*/  @P0 BRA `(.L_x_110) ;  /* 0x000001e000000947 */ /* 0x000fea0003800000 */
[----:B------:R-:W-:Y:S02]  /*0540*/  LOP3.LUT R0, R2, 0x7fffff, RZ, 0xc0, !PT ;  /* 0x007fffff02007812 */ /* 0x000fe400078ec0ff */
[----:B------:R-:W-:Y:S02]  /*0550*/  MOV R14, 0x3 ;  /* 0x00000003000e7802 */ /* 0x000fe40000000f00 */
[----:B------:R-:W-:Y:S02]  /*0560*/  LOP3.LUT R0, R0, 0x3f800000, RZ, 0xfc, !PT ;  /* 0x3f80000000007812 */ /* 0x000fe400078efcff */
[----:B------:R-:W-:Y:S02]  /*0570*/  SHF.L.U32 R14, R14, R17, RZ ;  /* 0x000000110e0e7219 */ /* 0x000fe400000006ff */
[----:B------:R-:W0:Y:S02]  /*0580*/  MUFU.RCP R3, R0 ;  /* 0x0000000000037308 */ /* 0x000e240000001000 */
[----:B0-----:R-:W-:-:S04]  /*0590*/  FFMA R11, R0, R3, -1 ;  /* 0xbf800000000b7423 */ /* 0x001fc80000000003 */
[----:B------:R-:W-:-:S04]  /*05a0*/  FADD.FTZ R12, -R11, -RZ ;  /* 0x800000ff0b0c7221 */ /* 0x000fc80000010100 */
[CCC-:B------:R-:W-:Y:S01]  /*05b0*/  FFMA.RM R11, R3.reuse, R12.reuse, R3.reuse ;  /* 0x0000000c030b7223 */ /* 0x1c0fe20000004003 */
[----:B------:R-:W-:-:S04]  /*05c0*/  FFMA.RP R12, R3, R12, R3 ;  /* 0x0000000c030c7223 */ /* 0x000fc80000008003 */
[C---:B------:R-:W-:Y:S02]  /*05d0*/  LOP3.LUT R3, R11.reuse, 0x7fffff, RZ, 0xc0, !PT ;  /* 0x007fffff0b037812 */ /* 0x040fe400078ec0ff */
[----:B------:R-:W-:Y:S02]  /*05e0*/  FSETP.NEU.FTZ.AND P0, PT, R11, R12, PT ;  /* 0x0000000c0b00720b */ /* 0x000fe40003f1d000 */
[----:B------:R-:W-:Y:S02]  /*05f0*/  LOP3.LUT R3, R3, 0x800000, RZ, 0xfc, !PT ;  /* 0x0080000003037812 */ /* 0x000fe400078efcff */
[----:B------:R-:W-:Y:S02]  /*0600*/  SEL R11, RZ, 0xffffffff, !P0 ;  /* 0xffffffffff0b7807 */ /* 0x000fe40004000000 */
[----:B------:R-:W-:-:S03]  /*0610*/  LOP3.LUT R14, R14, R3, RZ, 0xc0, !PT ;  /* 0x000000030e0e7212 */ /* 0x000fc600078ec0ff */
[----:B------:R-:W-:Y:S01]  /*0620*/  IMAD.MOV R0, RZ, RZ, -R11 ;  /* 0x000000ffff007224 */ /* 0x000fe200078e0a0b */
[----:B------:R-:W-:-:S04]  /*0630*/  SHF.R.U32.HI R14, RZ, R17, R14 ;  /* 0x00000011ff0e7219 */ /* 0x000fc8000001160e */
[----:B------:R-:W-:Y:S02]  /*0640*/  LOP3.LUT P1, RZ, R0, R17, R3, 0xf8, !PT ;  /* 0x0000001100ff7212 */ /* 0x000fe4000782f803 */
[C---:B------:R-:W-:Y:S02]  /*0650*/  LOP3.LUT P0, RZ, R14.reuse, 0x1, RZ, 0xc0, !PT ;  /* 0x000000010eff7812 */ /* 0x040fe4000780c0ff */
[----:B------:R-:W-:-:S04]  /*0660*/  LOP3.LUT P2, RZ, R14, 0x2, RZ, 0xc0, !PT ;  /* 0x000000020eff7812 */ /* 0x000fc8000784c0ff */
[----:B------:R-:W-:Y:S02]  /*0670*/  PLOP3.LUT P0, PT, P0, P1, P2, 0xe0, 0x0 ;  /* 0x000000000000781c */ /* 0x000fe40000703c20 */
[----:B------:R-:W-:Y:S02]  /*0680*/  LOP3.LUT P1, RZ, R2, 0x7fffff, RZ, 0xc0, !PT ;  /* 0x007fffff02ff7812 */ /* 0x000fe4000782c0ff */
[----:B------:R-:W-:-:S04]  /*0690*/  SEL R0, RZ, 0x1, !P0 ;  /* 0x00000001ff007807 */ /* 0x000fc80004000000 */
[----:B------:R-:W-:-:S04]  /*06a0*/  IADD3 R0, -R0, RZ, RZ ;  /* 0x000000ff00007210 */ /* 0x000fc80007ffe1ff */
[----:B------:R-:W-:Y:S02]  /*06b0*/  ISETP.GE.AND P0, PT, R0, RZ, PT ;  /* 0x000000ff0000720c */ /* 0x000fe40003f06270 */
[----:B------:R-:W-:-:S04]  /*06c0*/  IADD3 R0, R13, -0xfc, RZ ;  /* 0xffffff040d007810 */ /* 0x000fc80007ffe0ff */
[----:B------:R-:W-:-:S07]  /*06d0*/  SHF.R.U32.HI R3, RZ, R0, R3 ;  /* 0x00000000ff037219 */ /* 0x000fce0000011603 */
[----:B------:R-:W-:-:S05]  /*06e0*/  @!P0 IADD3 R3, R3, 0x1, RZ ;  /* 0x0000000103038810 */ /* 0x000fca0007ffe0ff */
[----:B------:R-:W-:-:S05]  /*06f0*/  @!P1 IMAD.SHL.U32 R3, R3, 0x2, RZ ;  /* 0x0000000203039824 */ /* 0x000fca00078e00ff */
[----:B------:R-:W-:Y:S01]  /*0700*/  LOP3.LUT R3, R3, 0x80000000, R2, 0xf8, !PT ;  /* 0x8000000003037812 */ /* 0x000fe200078ef802 */
[----:B------:R-:W-:Y:S05]  /*0710*/  BRA `(.L_x_109) ;  /* 0x0000001000007947 */ /* 0x000fea0003800000 */
.L_x_110:
[----:B------:R0:W1:Y:S02]  /*0720*/  MUFU.RCP R3, R2 ;  /* 0x0000000200037308 */ /* 0x0000640000001000 */
.L_x_109:
[----:B------:R-:W-:Y:S05]  /*0730*/  BSYNC B1 ;  /* 0x0000000000017941 */ /* 0x000fea0003800000 */
.L_x_107:
[----:B-1----:R-:W-:Y:S01]  /*0740*/  MOV R0, R3 ;  /* 0x0000000300007202 */ /* 0x002fe20000000f00 */
[----:B0-----:R-:W-:Y:S01]  /*0750*/  IMAD.MOV.U32 R2, RZ, RZ, R16 ;  /* 0x000000ffff027224 */ /* 0x001fe200078e0010 */
[----:B------:R-:W-:-:S04]  /*0760*/  MOV R3, 0x0 ;  /* 0x0000000000037802 */ /* 0x000fc80000000f00 */
[----:B------:R-:W-:Y:S05]  /*0770*/  RET.REL.NODEC R2 `(tvmgen_default_fused_reshape_sigmoid_multiply_reshape_multiply_reshape_kernel) ;  /* 0xfffff88002007950 */ /* 0x000fea0003c3ffff */
.L_x_111:
        /* <DEDUP_REMOVED lines=16> */
.L_x_151:


//--------------------- .text.tvmgen_default_fused_nn_batch_matmul_1_kernel --------------------------
	.section	.text.tvmgen_default_fused_nn_batch_matmul_1_kernel,"ax",@progbits
	.sectionflags	@"SHF_BARRIERS=1"
	.sectioninfo	@"SHI_REGISTERS=47"
	.align	128
        .global         tvmgen_default_fused_nn_batch_matmul_1_kernel
        .type           tvmgen_default_fused_nn_batch_matmul_1_kernel,@function
        .size           tvmgen_default_fused_nn_batch_matmul_1_kernel,(.L_x_167 - tvmgen_default_fused_nn_batch_matmul_1_kernel)
        .other          tvmgen_default_fused_nn_batch_matmul_1_kernel,@"STO_CUDA_ENTRY STV_DEFAULT"
tvmgen_default_fused_nn_batch_matmul_1_kernel:
.text.tvmgen_default_fused_nn_batch_matmul_1_kernel:
[----:B------:R-:W-:Y:S02]  /*0000*/  MOV R1, c[0x0][0x28] ;  /* 0x00000a0000017a02 */ /* 0x000fe40000000f00 */
[----:B------:R-:W0:Y:S01]  /*0010*/  S2R R44, SR_TID.X ;  /* 0x00000000002c7919 */ /* 0x000e220000002100 */
[----:B------:R-:W-:Y:S01]  /*0020*/  MOV R11, RZ ;  /* 0x000000ff000b7202 */ /* 0x000fe20000000f00 */
[----:B------:R-:W-:Y:S01]  /*0030*/  ULDC.64 UR4, c[0x0][0x118] ;  /* 0x0000460000047ab9 */ /* 0x000fe20000000a00 */
[----:B------:R-:W-:Y:S01]  /*0040*/  MOV R13, RZ ;  /* 0x000000ff000d7202 */ /* 0x000fe20000000f00 */
[----:B------:R-:W1:Y:S01]  /*0050*/  S2R R29, SR_CTAID.Y ;  /* 0x00000000001d7919 */ /* 0x000e620000002600 */
[----:B------:R-:W-:Y:S02]  /*0060*/  MOV R15, RZ ;  /* 0x000000ff000f7202 */ /* 0x000fe40000000f00 */
[----:B------:R-:W-:Y:S01]  /*0070*/  MOV R17, RZ ;  /* 0x000000ff00117202 */ /* 0x000fe20000000f00 */
[----:B------:R-:W2:Y:S01]  /*0080*/  S2R R31, SR_TID.Y ;  /* 0x00000000001f7919 */ /* 0x000ea20000002200 */
[----:B------:R-:W-:Y:S02]  /*0090*/  MOV R19, RZ ;  /* 0x000000ff00137202 */ /* 0x000fe40000000f00 */
[----:B------:R-:W-:Y:S01]  /*00a0*/  MOV R21, RZ ;  /* 0x000000ff00157202 */ /* 0x000fe20000000f00 */
[----:B------:R-:W3:Y:S01]  /*00b0*/  S2R R5, SR_CTAID.Z ;  /* 0x0000000000057919 */ /* 0x000ee20000002700 */
[----:B------:R-:W-:-:S02]  /*00c0*/  MOV R23, RZ ;  /* 0x000000ff00177202 */ /* 0x000fc40000000f00 */
[----:B------:R-:W-:Y:S02]  /*00d0*/  MOV R25, RZ ;  /* 0x000000ff00197202 */ /* 0x000fe40000000f00 */
[----:B------:R-:W-:Y:S02]  /*00e0*/  MOV R27, RZ ;  /* 0x000000ff001b7202 */ /* 0x000fe40000000f00 */
[----:B0-----:R-:W-:Y:S01]  /*00f0*/  LEA R8, R44, 0x80, 0x8 ;  /* 0x000000802c087811 */ /* 0x001fe200078e40ff */
[----:B-1----:R-:W-:Y:S01]  /*0100*/  IMAD R0, R29, 0x90, R44 ;  /* 0x000000901d007824 */ /* 0x002fe200078e022c */
[C---:B--2---:R-:W-:Y:S02]  /*0110*/  LEA R4, R31.reuse, R44, 0x3 ;  /* 0x0000002c1f047211 */ /* 0x044fe400078e18ff */
[----:B------:R-:W-:Y:S01]  /*0120*/  SHF.L.U32 R9, R31, 0x5, RZ ;  /* 0x000000051f097819 */ /* 0x000fe200000006ff */
[C---:B---3--:R-:W-:Y:S02]  /*0130*/  IMAD R0, R5.reuse, 0x510, R0 ;  /* 0x0000051005007824 */ /* 0x048fe400078e0200 */
[----:B------:R-:W-:-:S02]  /*0140*/  IMAD R5, R5, 0x900, RZ ;  /* 0x0000090005057824 */ /* 0x000fc400078e02ff */
[C---:B------:R-:W-:Y:S02]  /*0150*/  IMAD R2, R31.reuse, 0x238, R4 ;  /* 0x000002381f027824 */ /* 0x040fe400078e0204 */
[C---:B------:R-:W-:Y:S02]  /*0160*/  IMAD R0, R31.reuse, 0x24, R0 ;  /* 0x000000241f007824 */ /* 0x040fe400078e0200 */
[----:B------:R-:W-:Y:S01]  /*0170*/  IMAD R7, R31, -0x1c0, R2 ;  /* 0xfffffe401f077824 */ /* 0x000fe200078e0202 */
[----:B------:R-:W-:Y:S02]  /*0180*/  IADD3 R6, R5, R2, RZ ;  /* 0x0000000205067210 */ /* 0x000fe40007ffe0ff */
.L_x_124:
[----:B------:R-:W-:Y:S01]  /*0190*/  SHF.L.U32 R33, R11, 0x1, RZ ;  /* 0x000000010b217819 */ /* 0x000fe200000006ff */
[----:B------:R-:W-:Y:S03]  /*01a0*/  BAR.SYNC.DEFER_BLOCKING 0x0 ;  /* 0x0000000000007b1d */ /* 0x000fe60000010000 */
[----:B------:R-:W-:Y:S02]  /*01b0*/  LEA.HI.SX32 R2, R44, R33, 0x1e ;  /* 0x000000212c027211 */ /* 0x000fe400078ff2ff */
[----:B------:R-:W-:Y:S01]  /*01c0*/  ISETP.GT.U32.AND P0, PT, R33, 0x8, PT ;  /* 0x000000082100780c */ /* 0x000fe20003f04070 */
[----:B------:R-:W-:Y:S01]  /*01d0*/  BSSY B0, `(.L_x_112) ;  /* 0x0000009000007945 */ /* 0x000fe20003800000 */
[----:B------:R-:W-:-:S02]  /*01e0*/  ISETP.GE.AND P1, PT, R2, 0x9, PT ;  /* 0x000000090200780c */ /* 0x000fc40003f26270 */
[----:B------:R-:W-:-:S11]  /*01f0*/  ISETP.GT.AND P2, PT, R2, 0x8, PT ;  /* 0x000000080200780c */ /* 0x000fd60003f44270 */
[----:B01234-:R-:W-:Y:S05]  /*0200*/  @P1 BRA `(.L_x_113) ;  /* 0x0000005000001947 */ /* 0x01ffea0003800000 */
[----:B------:R-:W-:Y:S02]  /*0210*/  LEA R2, R11, R0, 0x3 ;  /* 0x000000000b027211 */ /* 0x000fe400078e18ff */
[----:B------:R-:W-:-:S05]  /*0220*/  MOV R3, 0x4 ;  /* 0x0000000400037802 */ /* 0x000fca0000000f00 */
[----:B------:R-:W-:-:S06]  /*0230*/  IMAD.WIDE R2, R2, R3, c[0x0][0x168] ;  /* 0x00005a0002027625 */ /* 0x000fcc00078e0203 */
[----:B------:R-:W2:Y:S04]  /*0240*/  LDG.E.CONSTANT R3, [R2.64] ;  /* 0x0000000402037981 */ /* 0x000ea8000c1e9900 */
[----:B--2---:R0:W-:Y:S02]  /*0250*/  STS [R4.X4], R3 ;  /* 0x0000000304007388 */ /* 0x0041e40000004800 */
.L_x_113:
[----:B------:R-:W-:Y:S05]  /*0260*/  BSYNC B0 ;  /* 0x0000000000007941 */ /* 0x000fea0003800000 */
.L_x_112:
[----:B------:R-:W-:Y:S01]  /*0270*/  BSSY B0, `(.L_x_114) ;  /* 0x0000025000007945 */ /* 0x000fe20003800000 */
[----:B------:R-:W-:Y:S05]  /*0280*/  @P2 BRA `(.L_x_115) ;  /* 0x0000023000002947 */ /* 0x000fea0003800000 */
[----:B------:R-:W-:Y:S02]  /*0290*/  LEA R2, R11, R6, 0x3 ;  /* 0x000000060b027211 */ /* 0x000fe400078e18ff */
[----:B0-----:R-:W-:-:S05]  /*02a0*/  MOV R3, 0x4 ;  /* 0x0000000400037802 */ /* 0x001fca0000000f00 */
        /* <DEDUP_REMOVED lines=17> */
[----:B--2---:R0:W-:Y:S04]  /*03c0*/  STS [R7.X4+0x80], R10 ;  /* 0x0000800a07007388 */ /* 0x0041e80000004800 */
[----:B---3--:R0:W-:Y:S04]  /*03d0*/  STS [R7.X4+0xa0], R12 ;  /* 0x0000a00c07007388 */ /* 0x0081e80000004800 */
[----:B----4-:R0:W-:Y:S04]  /*03e0*/  STS [R7.X4+0xc0], R14 ;  /* 0x0000c00e07007388 */ /* 0x0101e80000004800 */
[----:B-----5:R0:W-:Y:S04]  /*03f0*/  STS [R7.X4+0xe0], R16 ;  /* 0x0000e01007007388 */ /* 0x0201e80000004800 */
[----:B------:R0:W-:Y:S04]  /*0400*/  STS [R7.X4+0x100], R18 ;  /* 0x0001001207007388 */ /* 0x0001e80000004800 */
        /* <DEDUP_REMOVED lines=10> */
[----:B------:R0:W-:Y:S02]  /*04b0*/  STS [R7.X4+0x260], R40 ;  /* 0x0002602807007388 */ /* 0x0001e40000004800 */
.L_x_115:
[----:B------:R-:W-:Y:S05]  /*04c0*/  BSYNC B0 ;  /* 0x0000000000007941 */ /* 0x000fea0003800000 */
.L_x_114:
[----:B------:R-:W-:Y:S06]  /*04d0*/  BAR.SYNC.DEFER_BLOCKING 0x0 ;  /* 0x0000000000007b1d */ /* 0x000fec0000010000 */
[----:B------:R1:W2:Y:S01]  /*04e0*/  @!P0 LDS R42, [R9] ;  /* 0x00000000092a8984 */ /* 0x0002a20000000800 */
[----:B------:R-:W-:Y:S05]  /*04f0*/  @P0 BRA `(.L_x_116) ;  /* 0x0000010000000947 */ /* 0x000fea0003800000 */
[----:B------:R-:W3:Y:S04]  /*0500*/  LDS R2, [R8] ;  /* 0x0000000008027984 */ /* 0x000ee80000000800 */
[----:B0-----:R-:W0:Y:S04]  /*0510*/  LDS R10, [R8+0x20] ;  /* 0x00002000080a7984 */ /* 0x001e280000000800 */
[----:B------:R-:W4:Y:S04]  /*0520*/  LDS R12, [R8+0x40] ;  /* 0x00004000080c7984 */ /* 0x000f280000000800 */
[----:B------:R-:W5:Y:S04]  /*0530*/  LDS R14, [R8+0x60] ;  /* 0x00006000080e7984 */ /* 0x000f680000000800 */
[----:B------:R-:W1:Y:S04]  /*0540*/  LDS R16, [R8+0x80] ;  /* 0x0000800008107984 */ /* 0x000e680000000800 */
[----:B------:R-:W2:Y:S04]  /*0550*/  LDS R18, [R8+0xa0] ;  /* 0x0000a00008127984 */ /* 0x000ea80000000800 */
[----:B------:R-:W2:Y:S04]  /*0560*/  LDS R20, [R8+0xc0] ;  /* 0x0000c00008147984 */ /* 0x000ea80000000800 */
[----:B------:R-:W2:Y:S02]  /*0570*/  LDS R22, [R8+0xe0] ;  /* 0x0000e00008167984 */ /* 0x000ea40000000800 */
[C---:B--23--:R-:W-:Y:S01]  /*0580*/  FFMA R27, R42.reuse, R2, R27 ;  /* 0x000000022a1b7223 */ /* 0x04cfe2000000001b */
[C---:B0-----:R-:W-:Y:S01]  /*0590*/  FFMA R25, R42.reuse, R10, R25 ;  /* 0x0000000a2a197223 */ /* 0x041fe20000000019 */
[C---:B----4-:R-:W-:Y:S01]  /*05a0*/  FFMA R23, R42.reuse, R12, R23 ;  /* 0x0000000c2a177223 */ /* 0x050fe20000000017 */
[C---:B-----5:R-:W-:Y:S01]  /*05b0*/  FFMA R21, R42.reuse, R14, R21 ;  /* 0x0000000e2a157223 */ /* 0x060fe20000000015 */
[C---:B-1----:R-:W-:Y:S01]  /*05c0*/  FFMA R19, R42.reuse, R16, R19 ;  /* 0x000000102a137223 */ /* 0x042fe20000000013 */
[C---:B------:R-:W-:Y:S01]  /*05d0*/  FFMA R17, R42.reuse, R18, R17 ;  /* 0x000000122a117223 */ /* 0x040fe20000000011 */
[C---:B------:R-:W-:Y:S01]  /*05e0*/  FFMA R15, R42.reuse, R20, R15 ;  /* 0x000000142a0f7223 */ /* 0x040fe2000000000f */
[----:B------:R-:W-:-:S02]  /*05f0*/  FFMA R13, R42, R22, R13 ;  /* 0x000000162a0d7223 */ /* 0x000fc4000000000d */
.L_x_116:
[----:B--2---:R2:W3:Y:S01]  /*0600*/  @!P0 LDS R42, [R9+0x4] ;  /* 0x00000400092a8984 */ /* 0x0044e20000000800 */
[----:B------:R-:W-:Y:S05]  /*0610*/  @P0 BRA `(.L_x_117) ;  /* 0x0000010000000947 */ /* 0x000fea0003800000 */
[----:B------:R-:W4:Y:S04]  /*0620*/  LDS R2, [R8+0x4] ;  /* 0x0000040008027984 */ /* 0x000f280000000800 */
[----:B0-----:R-:W0:Y:S04]  /*0630*/  LDS R10, [R8+0x24] ;  /* 0x00002400080a7984 */ /* 0x001e280000000800 */
[----:B------:R-:W5:Y:S04]  /*0640*/  LDS R12, [R8+0x44] ;  /* 0x00004400080c7984 */ /* 0x000f680000000800 */
[----:B------:R-:W1:Y:S04]  /*0650*/  LDS R14, [R8+0x64] ;  /* 0x00006400080e7984 */ /* 0x000e680000000800 */
[----:B------:R-:W2:Y:S04]  /*0660*/  LDS R16, [R8+0x84] ;  /* 0x0000840008107984 */ /* 0x000ea80000000800 */
[----:B------:R-:W3:Y:S04]  /*0670*/  LDS R18, [R8+0xa4] ;  /* 0x0000a40008127984 */ /* 0x000ee80000000800 */
[----:B------:R-:W3:Y:S04]  /*0680*/  LDS R20, [R8+0xc4] ;  /* 0x0000c40008147984 */ /* 0x000ee80000000800 */
[----:B------:R-:W3:Y:S02]  /*0690*/  LDS R22, [R8+0xe4] ;  /* 0x0000e40008167984 */ /* 0x000ee40000000800 */
[C---:B---34-:R-:W-:Y:S01]  /*06a0*/  FFMA R27, R42.reuse, R2, R27 ;  /* 0x000000022a1b7223 */ /* 0x058fe2000000001b */
[C---:B0-----:R-:W-:Y:S01]  /*06b0*/  FFMA R25, R42.reuse, R10, R25 ;  /* 0x0000000a2a197223 */ /* 0x041fe20000000019 */
[C---:B-----5:R-:W-:Y:S01]  /*06c0*/  FFMA R23, R42.reuse, R12, R23 ;  /* 0x0000000c2a177223 */ /* 0x060fe20000000017 */
[C---:B-1----:R-:W-:Y:S01]  /*06d0*/  FFMA R21, R42.reuse, R14, R21 ;  /* 0x0000000e2a157223 */ /* 0x042fe20000000015 */
[C---:B--2---:R-:W-:Y:S01]  /*06e0*/  FFMA R19, R42.reuse, R16, R19 ;  /* 0x000000102a137223 */ /* 0x044fe20000000013 */
[C---:B------:R-:W-:Y:S01]  /*06f0*/  FFMA R17, R42.reuse, R18, R17 ;  /* 0x000000122a117223 */ /* 0x040fe20000000011 */
[C---:B------:R-:W-:Y:S01]  /*0700*/  FFMA R15, R42.reuse, R20, R15 ;  /* 0x000000142a0f7223 */ /* 0x040fe2000000000f */
[----:B------:R-:W-:-:S02]  /*0710*/  FFMA R13, R42, R22, R13 ;  /* 0x000000162a0d7223 */ /* 0x000fc4000000000d */
.L_x_117:
[----:B---3--:R3:W4:Y:S01]  /*0720*/  @!P0 LDS R42, [R9+0x8] ;  /* 0x00000800092a8984 */ /* 0x0087220000000800 */
[----:B------:R-:W-:Y:S05]  /*0730*/  @P0 BRA `(.L_x_118) ;  /* 0x0000010000000947 */ /* 0x000fea0003800000 */
[----:B------:R-:W5:Y:S04]  /*0740*/  LDS R2, [R8+0x8] ;  /* 0x0000080008027984 */ /* 0x000f680000000800 */
[----:B0-----:R-:W0:Y:S04]  /*0750*/  LDS R10, [R8+0x28] ;  /* 0x00002800080a7984 */ /* 0x001e280000000800 */
[----:B------:R-:W1:Y:S04]  /*0760*/  LDS R12, [R8+0x48] ;  /* 0x00004800080c7984 */ /* 0x000e680000000800 */
[----:B------:R-:W2:Y:S04]  /*0770*/  LDS R14, [R8+0x68] ;  /* 0x00006800080e7984 */ /* 0x000ea80000000800 */
[----:B------:R-:W3:Y:S04]  /*0780*/  LDS R16, [R8+0x88] ;  /* 0x0000880008107984 */ /* 0x000ee80000000800 */
[----:B------:R-:W4:Y:S04]  /*0790*/  LDS R18, [R8+0xa8] ;  /* 0x0000a80008127984 */ /* 0x000f280000000800 */
[----:B------:R-:W4:Y:S04]  /*07a0*/  LDS R20, [R8+0xc8] ;  /* 0x0000c80008147984 */ /* 0x000f280000000800 */
[----:B------:R-:W4:Y:S02]  /*07b0*/  LDS R22, [R8+0xe8] ;  /* 0x0000e80008167984 */ /* 0x000f240000000800 */
[C---:B----45:R-:W-:Y:S01]  /*07c0*/  FFMA R27, R42.reuse, R2, R27 ;  /* 0x000000022a1b7223 */ /* 0x070fe2000000001b */
[C---:B0-----:R-:W-:Y:S01]  /*07d0*/  FFMA R25, R42.reuse, R10, R25 ;  /* 0x0000000a2a197223 */ /* 0x041fe20000000019 */
[C---:B-1----:R-:W-:Y:S01]  /*07e0*/  FFMA R23, R42.reuse, R12, R23 ;  /* 0x0000000c2a177223 */ /* 0x042fe20000000017 */
[C---:B--2---:R-:W-:Y:S01]  /*07f0*/  FFMA R21, R42.reuse, R14, R21 ;  /* 0x0000000e2a157223 */ /* 0x044fe20000000015 */
[C---:B---3--:R-:W-:Y:S01]  /*0800*/  FFMA R19, R42.reuse, R16, R19 ;  /* 0x000000102a137223 */ /* 0x048fe20000000013 */
[C---:B------:R-:W-:Y:S01]  /*0810*/  FFMA R17, R42.reuse, R18, R17 ;  /* 0x000000122a117223 */ /* 0x040fe20000000011 */
[C---:B------:R-:W-:Y:S01]  /*0820*/  FFMA R15, R42.reuse, R20, R15 ;  /* 0x000000142a0f7223 */ /* 0x040fe2000000000f */
[----:B------:R-:W-:-:S02]  /*0830*/  FFMA R13, R42, R22, R13 ;  /* 0x000000162a0d7223 */ /* 0x000fc4000000000d */
.L_x_118:
[----:B----4-:R4:W0:Y:S01]  /*0840*/  @!P0 LDS R42, [R9+0xc] ;  /* 0x00000c00092a8984 */ /* 0x0108220000000800 */
[----:B------:R-:W-:-:S04]  /*0850*/  IADD3 R2, R33, 0x1, RZ ;  /* 0x0000000121027810 */ /* 0x000fc80007ffe0ff */
[----:B------:R-:W-:Y:S01]  /*0860*/  ISETP.GT.U32.AND P1, PT, R2, 0x8, PT ;  /* 0x000000080200780c */ /* 0x000fe20003f24070 */
[----:B------:R-:W-:-:S12]  /*0870*/  @P0 BRA `(.L_x_119) ;  /* 0x0000010000000947 */ /* 0x000fd80003800000 */
[----:B------:R-:W5:Y:S04]  /*0880*/  LDS R2, [R8+0xc] ;  /* 0x00000c0008027984 */ /* 0x000f680000000800 */
[----:B0-----:R-:W0:Y:S04]  /*0890*/  LDS R10, [R8+0x2c] ;  /* 0x00002c00080a7984 */ /* 0x001e280000000800 */
[----:B------:R-:W1:Y:S04]  /*08a0*/  LDS R12, [R8+0x4c] ;  /* 0x00004c00080c7984 */ /* 0x000e680000000800 */
[----:B------:R-:W2:Y:S04]  /*08b0*/  LDS R14, [R8+0x6c] ;  /* 0x00006c00080e7984 */ /* 0x000ea80000000800 */
[----:B------:R-:W3:Y:S04]  /*08c0*/  LDS R16, [R8+0x8c] ;  /* 0x00008c0008107984 */ /* 0x000ee80000000800 */
[----:B------:R-:W4:Y:S04]  /*08d0*/  LDS R18, [R8+0xac] ;  /* 0x0000ac0008127984 */ /* 0x000f280000000800 */
[----:B------:R-:W4:Y:S04]  /*08e0*/  LDS R20, [R8+0xcc] ;  /* 0x0000cc0008147984 */ /* 0x000f280000000800 */
[----:B------:R-:W4:Y:S01]  /*08f0*/  LDS R22, [R8+0xec] ;  /* 0x0000ec0008167984 */ /* 0x000f220000000800 */
[C---:B-----5:R-:W-:Y:S01]  /*0900*/  FFMA R27, R42.reuse, R2, R27 ;  /* 0x000000022a1b7223 */ /* 0x060fe2000000001b */
[C---:B0-----:R-:W-:Y:S01]  /*0910*/  FFMA R25, R42.reuse, R10, R25 ;  /* 0x0000000a2a197223 */ /* 0x041fe20000000019 */
[C---:B-1----:R-:W-:Y:S01]  /*0920*/  FFMA R23, R42.reuse, R12, R23 ;  /* 0x0000000c2a177223 */ /* 0x042fe20000000017 */
[C---:B--2---:R-:W-:Y:S01]  /*0930*/  FFMA R21, R42.reuse, R14, R21 ;  /* 0x0000000e2a157223 */ /* 0x044fe20000000015 */
[C---:B---3--:R-:W-:Y:S01]  /*0940*/  FFMA R19, R42.reuse, R16, R19 ;  /* 0x000000102a137223 */ /* 0x048fe20000000013 */
[C---:B----4-:R-:W-:Y:S01]  /*0950*/  FFMA R17, R42.reuse, R18, R17 ;  /* 0x000000122a117223 */ /* 0x050fe20000000011 */
[C---:B------:R-:W-:Y:S01]  /*0960*/  FFMA R15, R42.reuse, R20, R15 ;  /* 0x000000142a0f7223 */ /* 0x040fe2000000000f */
[----:B------:R-:W-:-:S02]  /*0970*/  FFMA R13, R42, R22, R13 ;  /* 0x000000162a0d7223 */ /* 0x000fc4000000000d */
.L_x_119:
[----:B0-----:R0:W1:Y:S01]  /*0980*/  @!P1 LDS R42, [R9+0x10] ;  /* 0x00001000092a9984 */ /* 0x0010620000000800 */
[----:B------:R-:W-:Y:S05]  /*0990*/  @P1 BRA `(.L_x_120) ;  /* 0x0000010000001947 */ /* 0x000fea0003800000 */
[----:B------:R-:W5:Y:S04]  /*09a0*/  LDS R2, [R8+0x10] ;  /* 0x0000100008027984 */ /* 0x000f680000000800 */
[----:B------:R-:W0:Y:S04]  /*09b0*/  LDS R10, [R8+0x30] ;  /* 0x00003000080a7984 */ /* 0x000e280000000800 */
[----:B------:R-:W2:Y:S04]  /*09c0*/  LDS R12, [R8+0x50] ;  /* 0x00005000080c7984 */ /* 0x000ea80000000800 */
[----:B------:R-:W3:Y:S04]  /*09d0*/  LDS R14, [R8+0x70] ;  /* 0x00007000080e7984 */ /* 0x000ee80000000800 */
[----:B------:R-:W4:Y:S04]  /*09e0*/  LDS R16, [R8+0x90] ;  /* 0x0000900008107984 */ /* 0x000f280000000800 */
[----:B------:R-:W1:Y:S04]  /*09f0*/  LDS R18, [R8+0xb0] ;  /* 0x0000b00008127984 */ /* 0x000e680000000800 */
[----:B------:R-:W1:Y:S04]  /*0a00*/  LDS R20, [R8+0xd0] ;  /* 0x0000d00008147984 */ /* 0x000e680000000800 */
[----:B------:R-:W1:Y:S02]  /*0a10*/  LDS R22, [R8+0xf0] ;  /* 0x0000f00008167984 */ /* 0x000e640000000800 */
[C---:B-1---5:R-:W-:Y:S01]  /*0a20*/  FFMA R27, R42.reuse, R2, R27 ;  /* 0x000000022a1b7223 */ /* 0x062fe2000000001b */
[C---:B0-----:R-:W-:Y:S01]  /*0a30*/  FFMA R25, R42.reuse, R10, R25 ;  /* 0x0000000a2a197223 */ /* 0x041fe20000000019 */
[C---:B--2---:R-:W-:Y:S01]  /*0a40*/  FFMA R23, R42.reuse, R12, R23 ;  /* 0x0000000c2a177223 */ /* 0x044fe20000000017 */
[C---:B---3--:R-:W-:Y:S01]  /*0a50*/  FFMA R21, R42.reuse, R14, R21 ;  /* 0x0000000e2a157223 */ /* 0x048fe20000000015 */
[C---:B----4-:R-:W-:Y:S01]  /*0a60*/  FFMA R19, R42.reuse, R16, R19 ;  /* 0x000000102a137223 */ /* 0x050fe20000000013 */
[C---:B------:R-:W-:Y:S01]  /*0a70*/  FFMA R17, R42.reuse, R18, R17 ;  /* 0x000000122a117223 */ /* 0x040fe20000000011 */
[C---:B------:R-:W-:Y:S01]  /*0a80*/  FFMA R15, R42.reuse, R20, R15 ;  /* 0x000000142a0f7223 */ /* 0x040fe2000000000f */
[----:B------:R-:W-:-:S02]  /*0a90*/  FFMA R13, R42, R22, R13 ;  /* 0x000000162a0d7223 */ /* 0x000fc4000000000d */
.L_x_120:
[----:B-1----:R1:W0:Y:S01]  /*0aa0*/  @!P1 LDS R42, [R9+0x14] ;  /* 0x00001400092a9984 */ /* 0x0022220000000800 */
[----:B------:R-:W-:Y:S05]  /*0ab0*/  @P1 BRA `(.L_x_121) ;  /* 0x0000010000001947 */ /* 0x000fea0003800000 */
[----:B------:R-:W5:Y:S04]  /*0ac0*/  LDS R2, [R8+0x14] ;  /* 0x0000140008027984 */ /* 0x000f680000000800 */
[----:B------:R-:W1:Y:S04]  /*0ad0*/  LDS R10, [R8+0x34] ;  /* 0x00003400080a7984 */ /* 0x000e680000000800 */
[----:B------:R-:W2:Y:S04]  /*0ae0*/  LDS R12, [R8+0x54] ;  /* 0x00005400080c7984 */ /* 0x000ea80000000800 */
[----:B------:R-:W3:Y:S04]  /*0af0*/  LDS R14, [R8+0x74] ;  /* 0x00007400080e7984 */ /* 0x000ee80000000800 */
[----:B------:R-:W4:Y:S04]  /*0b00*/  LDS R16, [R8+0x94] ;  /* 0x0000940008107984 */ /* 0x000f280000000800 */
[----:B------:R-:W0:Y:S04]  /*0b10*/  LDS R18, [R8+0xb4] ;  /* 0x0000b40008127984 */ /* 0x000e280000000800 */
[----:B------:R-:W0:Y:S04]  /*0b20*/  LDS R20, [R8+0xd4] ;  /* 0x0000d40008147984 */ /* 0x000e280000000800 */
[----:B------:R-:W0:Y:S02]  /*0b30*/  LDS R22, [R8+0xf4] ;  /* 0x0000f40008167984 */ /* 0x000e240000000800 */
[C---:B0----5:R-:W-:Y:S01]  /*0b40*/  FFMA R27, R42.reuse, R2, R27 ;  /* 0x000000022a1b7223 */ /* 0x061fe2000000001b */
[C---:B-1----:R-:W-:Y:S01]  /*0b50*/  FFMA R25, R42.reuse, R10, R25 ;  /* 0x0000000a2a197223 */ /* 0x042fe20000000019 */
[C---:B--2---:R-:W-:Y:S01]  /*0b60*/  FFMA R23, R42.reuse, R12, R23 ;  /* 0x0000000c2a177223 */ /* 0x044fe20000000017 */
[C---:B---3--:R-:W-:Y:S01]  /*0b70*/  FFMA R21, R42.reuse, R14, R21 ;  /* 0x0000000e2a157223 */ /* 0x048fe20000000015 */
[C---:B----4-:R-:W-:Y:S01]  /*0b80*/  FFMA R19, R42.reuse, R16, R19 ;  /* 0x000000102a137223 */ /* 0x050fe20000000013 */
[C---:B------:R-:W-:Y:S01]  /*0b90*/  FFMA R17, R42.reuse, R18, R17 ;  /* 0x000000122a117223 */ /* 0x040fe20000000011 */
[C---:B------:R-:W-:Y:S01]  /*0ba0*/  FFMA R15, R42.reuse, R20, R15 ;  /* 0x000000142a0f7223 */ /* 0x040fe2000000000f */
[----:B------:R-:W-:-:S02]  /*0bb0*/  FFMA R13, R42, R22, R13 ;  /* 0x000000162a0d7223 */ /* 0x000fc4000000000d */
.L_x_121:
        /* <DEDUP_REMOVED lines=18> */
.L_x_122:
        /* <DEDUP_REMOVED lines=17> */
[----:B------:R-:W-:Y:S01]  /*0df0*/  FFMA R13, R42, R22, R13 ;  /* 0x000000162a0d7223 */ /* 0x000fe2000000000d */
.L_x_123:
[----:B------:R-:W-:-:S04]  /*0e00*/  IADD3 R11, R11, 0x1, RZ ;  /* 0x000000010b0b7810 */ /* 0x000fc80007ffe0ff */
[----:B------:R-:W-:-:S13]  /*0e10*/  ISETP.GE.U32.AND P0, PT, R11, 0x5, PT ;  /* 0x000000050b00780c */ /* 0x000fda0003f06070 */
[----:B------:R-:W-:Y:S05]  /*0e20*/  @!P0 BRA `(.L_x_124) ;  /* 0xfffff36000008947 */ /* 0x000fea000383ffff */
[----:B------:R-:W-:Y:S02]  /*0e30*/  LEA R5, R29, R5, 0x8 ;  /* 0x000000051d057211 */ /* 0x000fe400078e40ff */
[----:B------:R-:W-:Y:S02]  /*0e40*/  MOV R3, 0x4 ;  /* 0x0000000400037802 */ /* 0x000fe40000000f00 */
[----:B------:R-:W-:-:S04]  /*0e50*/  LEA R5, R31, R5, 0x6 ;  /* 0x000000051f057211 */ /* 0x000fc800078e30ff */
[----:B------:R-:W-:-:S05]  /*0e60*/  LEA R2, R44, R5, 0x3 ;  /* 0x000000052c027211 */ /* 0x000fca00078e18ff */
[----:B------:R-:W-:-:S05]  /*0e70*/  IMAD.WIDE R2, R2, R3, c[0x0][0x160] ;  /* 0x0000580002027625 */ /* 0x000fca00078e0203 */
[----:B------:R-:W-:Y:S04]  /*0e80*/  STG.E [R2.64], R27 ;  /* 0x0000001b02007986 */ /* 0x000fe8000c101904 */
[----:B------:R-:W-:Y:S04]  /*0e90*/  STG.E [R2.64+0x4], R25 ;  /* 0x0000041902007986 */ /* 0x000fe8000c101904 */
[----:B------:R-:W-:Y:S04]  /*0ea0*/  STG.E [R2.64+0x8], R23 ;  /* 0x0000081702007986 */ /* 0x000fe8000c101904 */
[----:B------:R-:W-:Y:S04]  /*0eb0*/  STG.E [R2.64+0xc], R21 ;  /* 0x00000c1502007986 */ /* 0x000fe8000c101904 */
[----:B------:R-:W-:Y:S04]  /*0ec0*/  STG.E [R2.64+0x10], R19 ;  /* 0x0000101302007986 */ /* 0x000fe8000c101904 */
[----:B------:R-:W-:Y:S04]  /*0ed0*/  STG.E [R2.64+0x14], R17 ;  /* 0x0000141102007986 */ /* 0x000fe8000c101904 */
[----:B------:R-:W-:Y:S04]  /*0ee0*/  STG.E [R2.64+0x18], R15 ;  /* 0x0000180f02007986 */ /* 0x000fe8000c101904 */
[----:B------:R-:W-:Y:S01]  /*0ef0*/  STG.E [R2.64+0x1c], R13 ;  /* 0x00001c0d02007986 */ /* 0x000fe2000c101904 */
[----:B------:R-:W-:Y:S05]  /*0f00*/  EXIT ;  /* 0x000000000000794d */ /* 0x000fea0003800000 */
.L_x_125:
        /* <DEDUP_REMOVED lines=15> */
.L_x_167:


//--------------------- .text.tvmgen_default_fused_less_add_where_take_strided_slice_kernel --------------------------
	.section	.text.tvmgen_default_fused_less_add_where_take_strided_slice_kernel,"ax",@progbits
	.sectioninfo	@"SHI_REGISTERS=12"
	.align	128
        .global         tvmgen_default_fused_less_add_where_take_strided_slice_kernel
        .type           tvmgen_default_fused_less_add_where_take_strided_slice_kernel,@function
        .size           tvmgen_default_fused_less_add_where_take_strided_slice_kernel,(.L_x_168 - tvmgen_default_fused_less_add_where_take_strided_slice_kernel)
        .other          tvmgen_default_fused_less_add_where_take_strided_slice_kernel,@"STO_CUDA_ENTRY STV_DEFAULT"
tvmgen_default_fused_less_add_where_take_strided_slice_kernel:
.text.tvmgen_default_fused_less_add_where_take_strided_slice_kernel:
[----:B------:R-:W-:Y:S02]  /*0000*/  IMAD.MOV.U32 R1, RZ, RZ, c[0x0][0x28] ;  /* 0x00000a00ff017624 */ /* 0x000fe400078e00ff */
[----:B------:R-:W0:Y:S01]  /*0010*/  S2R R0, SR_CTAID.X ;  /* 0x0000000000007919 */ /* 0x000e220000002500 */
[----:B------:R-:W-:Y:S01]  /*0020*/  IMAD.MOV.U32 R3, RZ, RZ, 0x8 ;  /* 0x00000008ff037424 */ /* 0x000fe200078e00ff */
[----:B------:R-:W-:Y:S01]  /*0030*/  ULDC.64 UR4, c[0x0][0x118] ;  /* 0x0000460000047ab9 */ /* 0x000fe20000000a00 */
[----:B0-----:R-:W-:-:S05]  /*0040*/  LEA.HI.SX32 R2, R0, 0x5c, 0x1f ;  /* 0x0000005c00027811 */ /* 0x001fca00078ffaff */
[----:B------:R-:W-:-:S06]  /*0050*/  IMAD.WIDE R2, R2, R3, c[0x0][0x168] ;  /* 0x00005a0002027625 */ /* 0x000fcc00078e0203 */
[----:B------:R-:W2:Y:S01]  /*0060*/  LDG.E.64.CONSTANT R2, [R2.64] ;  /* 0x0000000402027981 */ /* 0x000ea2000c1e9b00 */
[----:B------:R-:W-:-:S03]  /*0070*/  IMAD.SHL.U32 R0, R0, 0x400, RZ ;  /* 0x0000040000007824 */ /* 0x000fc600078e00ff */
[----:B------:R-:W0:Y:S01]  /*0080*/  S2R R7, SR_TID.X ;  /* 0x0000000000077919 */ /* 0x000e220000002100 */
[----:B--2---:R-:W-:Y:S02]  /*0090*/  IADD3 R5, P1, R2, 0x1f500, RZ ;  /* 0x0001f50002057810 */ /* 0x004fe40007f3e0ff */
[----:B------:R-:W-:-:S03]  /*00a0*/  ISETP.GE.AND P0, PT, R3, RZ, PT ;  /* 0x000000ff0300720c */ /* 0x000fc60003f06270 */
[----:B------:R-:W-:Y:S01]  /*00b0*/  IMAD.X R9, RZ, RZ, R3, P1 ;  /* 0x000000ffff097224 */ /* 0x000fe200008e0603 */
[----:B------:R-:W-:Y:S02]  /*00c0*/  SEL R4, R5, R2, !P0 ;  /* 0x0000000205047207 */ /* 0x000fe40004000000 */
[----:B------:R-:W-:Y:S02]  /*00d0*/  LOP3.LUT R2, R0, 0x400, RZ, 0xc0, !PT ;  /* 0x0000040000027812 */ /* 0x000fe400078ec0ff */
[----:B------:R-:W-:Y:S02]  /*00e0*/  SEL R5, R9, R3, !P0 ;  /* 0x0000000309057207 */ /* 0x000fe40004000000 */
[----:B------:R-:W-:Y:S02]  /*00f0*/  ISETP.GT.U32.AND P0, PT, R4, RZ, PT ;  /* 0x000000ff0400720c */ /* 0x000fe40003f04070 */
[----:B0-----:R-:W-:Y:S02]  /*0100*/  IADD3 R2, P1, R2, R7, RZ ;  /* 0x0000000702027210 */ /* 0x001fe40007f3e0ff */
[----:B------:R-:W-:-:S02]  /*0110*/  ISETP.GT.AND.EX P0, PT, R5, RZ, PT, P0 ;  /* 0x000000ff0500720c */ /* 0x000fc40003f04300 */
[----:B------:R-:W-:Y:S02]  /*0120*/  LEA.HI.X.SX32 R3, R7, RZ, 0x1, P1 ;  /* 0x000000ff07037211 */ /* 0x000fe400008f0eff */
[----:B------:R-:W-:Y:S02]  /*0130*/  SEL R4, R4, RZ, P0 ;  /* 0x000000ff04047207 */ /* 0x000fe40000000000 */
[----:B------:R-:W-:Y:S02]  /*0140*/  SEL R5, R5, RZ, P0 ;  /* 0x000000ff05057207 */ /* 0x000fe40000000000 */
[----:B------:R-:W-:-:S04]  /*0150*/  ISETP.LT.U32.AND P0, PT, R4, 0x1f4ff, PT ;  /* 0x0001f4ff0400780c */ /* 0x000fc80003f01070 */
[----:B------:R-:W-:-:S04]  /*0160*/  ISETP.LT.AND.EX P0, PT, R5, RZ, PT, P0 ;  /* 0x000000ff0500720c */ /* 0x000fc80003f01300 */
[----:B------:R-:W-:Y:S02]  /*0170*/  SEL R4, R4, 0x1f4ff, P0 ;  /* 0x0001f4ff04047807 */ /* 0x000fe40000000000 */
[----:B------:R-:W-:Y:S02]  /*0180*/  SEL R5, R5, RZ, P0 ;  /* 0x000000ff05057207 */ /* 0x000fe40000000000 */
[----:B------:R-:W-:-:S04]  /*0190*/  LEA R2, P0, R4, R2, 0xb ;  /* 0x0000000204027211 */ /* 0x000fc800078058ff */
[----:B------:R-:W-:Y:S02]  /*01a0*/  LEA.HI.X R3, R4, R3, R5, 0xb, P0 ;  /* 0x0000000304037211 */ /* 0x000fe400000f5c05 */
[----:B------:R-:W-:-:S04]  /*01b0*/  LEA R4, P0, R2, c[0x0][0x170], 0x2 ;  /* 0x00005c0002047a11 */ /* 0x000fc800078010ff */
[----:B------:R-:W-:-:S06]  /*01c0*/  LEA.HI.X R5, R2, c[0x0][0x174], R3, 0x2, P0 ;  /* 0x00005d0002057a11 */ /* 0x000fcc00000f1403 */
[----:B------:R-:W2:Y:S01]  /*01d0*/  LDG.E.CONSTANT R5, [R4.64] ;  /* 0x0000000404057981 */ /* 0x000ea2000c1e9900 */
[----:B------:R-:W-:Y:S02]  /*01e0*/  IMAD.MOV.U32 R3, RZ, RZ, 0x4 ;  /* 0x00000004ff037424 */ /* 0x000fe400078e00ff */
[----:B------:R-:W-:-:S04]  /*01f0*/  IMAD.IADD R2, R0, 0x1, R7 ;  /* 0x0000000100027824 */ /* 0x000fc800078e0207 */
[----:B------:R-:W-:-:S05]  /*0200*/  IMAD.WIDE R2, R2, R3, c[0x0][0x160] ;  /* 0x0000580002027625 */ /* 0x000fca00078e0203 */
[----:B--2---:R-:W-:Y:S01]  /*0210*/  STG.E [R2.64], R5 ;  /* 0x0000000502007986 */ /* 0x004fe2000c101904 */
[----:B------:R-:W-:Y:S05]  /*0220*/  EXIT ;  /* 0x000000000000794d */ /* 0x000fea0003800000 */
.L_x_126:
        /* <DEDUP_REMOVED lines=13> */
.L_x_168:


//--------------------- .text.tvmgen_default_fused_nn_dense_2_kernel --------------------------
	.section	.text.tvmgen_default_fused_nn_dense_2_kernel,"ax",@progbits
	.sectionflags	@"SHF_BARRIERS=1"
	.sectioninfo	@"SHI_REGISTERS=63"
	.align	128
        .global         tvmgen_default_fused_nn_dense_2_kernel
        .type           tvmgen_default_fused_nn_dense_2_kernel,@function
        .size           tvmgen_default_fused_nn_dense_2_kernel,(.L_x_169 - tvmgen_default_fused_nn_dense_2_kernel)
        .other          tvmgen_default_fused_nn_dense_2_kernel,@"STO_CUDA_ENTRY STV_DEFAULT"
tvmgen_default_fused_nn_dense_2_kernel:
.text.tvmgen_default_fused_nn_dense_2_kernel:
        /* <DEDUP_REMOVED lines=135> */
.L_x_127:
        /* <DEDUP_REMOVED lines=9> */
.L_x_169:


//--------------------- .text.tvmgen_default_fused_reshape_1_kernel --------------------------
	.section	.text.tvmgen_default_fused_reshape_1_kernel,"ax",@progbits
	.sectioninfo	@"SHI_REGISTERS=34"
	.align	128
        .global         tvmgen_default_fused_reshape_1_kernel
        .type           tvmgen_default_fused_reshape_1_kernel,@function
        .size           tvmgen_default_fused_reshape_1_kernel,(.L_x_170 - tvmgen_default_fused_reshape_1_kernel)
        .other          tvmgen_default_fused_reshape_1_kernel,@"STO_CUDA_ENTRY STV_DEFAULT"
tvmgen_default_fused_reshape_1_kernel:
.text.tvmgen_default_fused_reshape_1_kernel:
[----:B------:R-:W-:Y:S02]  /*0000*/  IMAD.MOV.U32 R1, RZ, RZ, c[0x0][0x28] ;  /* 0x00000a00ff017624 */ /* 0x000fe400078e00ff */
[----:B------:R-:W0:Y:S01]  /*0010*/  S2R R4, SR_CTAID.X ;  /* 0x0000000000047919 */ /* 0x000e220000002500 */
[----:B------:R-:W-:-:S03]  /*0020*/  ULDC.64 UR4, c[0x0][0x118] ;  /* 0x0000460000047ab9 */ /* 0x000fc60000000a00 */
[----:B------:R-:W1:Y:S01]  /*0030*/  S2R R3, SR_TID.X ;  /* 0x0000000000037919 */ /* 0x000e620000002100 */
[C---:B0-----:R-:W-:Y:S02]  /*0040*/  ISETP.GT.AND P0, PT, R4.reuse, 0x109c, PT ;  /* 0x0000109c0400780c */ /* 0x041fe40003f04270 */
[C---:B------:R-:W-:Y:S01]  /*0050*/  ISETP.GT.AND P6, PT, R4.reuse, 0xf9c, PT ;  /* 0x00000f9c0400780c */ /* 0x040fe20003fc4270 */
[C---:B-1----:R-:W-:Y:S01]  /*0060*/  IMAD R0, R4.reuse, 0x400, R3 ;  /* 0x0000040004007824 */ /* 0x042fe200078e0203 */
[----:B------:R-:W-:-:S09]  /*0070*/  ISETP.GT.AND P1, PT, R4, 0xe9c, PT ;  /* 0x00000e9c0400780c */ /* 0x000fd20003f24270 */
[C---:B------:R-:W-:Y:S02]  /*0080*/  @!P0 IADD3 R2, R0.reuse, 0x40000, RZ ;  /* 0x0004000000028810 */ /* 0x040fe40007ffe0ff */
[----:B------:R-:W-:-:S03]  /*0090*/  @!P6 IADD3 R7, R0, 0x80000, RZ ;  /* 0x000800000007e810 */ /* 0x000fc60007ffe0ff */
[----:B------:R-:W-:Y:S01]  /*00a0*/  @!P0 IMAD.HI R3, R2, 0x7446a0e7, RZ ;  /* 0x7446a0e702038827 */ /* 0x000fe200078e02ff */
[----:B------:R-:W-:-:S03]  /*00b0*/  @!P1 IADD3 R10, R0, 0xc0000, RZ ;  /* 0x000c0000000a9810 */ /* 0x000fc60007ffe0ff */
[----:B------:R-:W-:Y:S01]  /*00c0*/  @!P6 IMAD.HI R5, R7, 0x7446a0e7, RZ ;  /* 0x7446a0e70705e827 */ /* 0x000fe200078e02ff */
[----:B------:R-:W-:-:S03]  /*00d0*/  @!P0 SHF.R.U32.HI R6, RZ, 0x1f, R3 ;  /* 0x0000001fff068819 */ /* 0x000fc60000011603 */
[----:B------:R-:W-:Y:S01]  /*00e0*/  @!P1 IMAD.HI R9, R10, 0x7446a0e7, RZ ;  /* 0x7446a0e70a099827 */ /* 0x000fe200078e02ff */
[----:B------:R-:W-:Y:S02]  /*00f0*/  @!P6 SHF.R.U32.HI R8, RZ, 0x1f, R5 ;  /* 0x0000001fff08e819 */ /* 0x000fe40000011605 */
[----:B------:R-:W-:Y:S02]  /*0100*/  @!P0 LEA.HI.SX32 R3, R3, R6, 0xb ;  /* 0x0000000603038211 */ /* 0x000fe400078f5aff */
[----:B------:R-:W-:Y:S01]  /*0110*/  @!P6 LEA.HI.SX32 R8, R5, R8, 0xb ;  /* 0x000000080508e211 */ /* 0x000fe200078f5aff */
[----:B------:R-:W-:Y:S02]  /*0120*/  IMAD.MOV.U32 R5, RZ, RZ, 0x4 ;  /* 0x00000004ff057424 */ /* 0x000fe400078e00ff */
[----:B------:R-:W-:Y:S01]  /*0130*/  @!P0 IMAD R6, R3, -0x467400, R2 ;  /* 0xffb98c0003068824 */ /* 0x000fe200078e0202 */
[----:B------:R-:W-:Y:S01]  /*0140*/  @!P1 SHF.R.U32.HI R2, RZ, 0x1f, R9 ;  /* 0x0000001fff029819 */ /* 0x000fe20000011609 */
[----:B------:R-:W-:-:S02]  /*0150*/  @!P6 IMAD R8, R8, -0x467400, R7 ;  /* 0xffb98c000808e824 */ /* 0x000fc400078e0207 */
[----:B------:R-:W-:Y:S01]  /*0160*/  @!P0 IMAD.WIDE R6, R6, R5, c[0x0][0x168] ;  /* 0x00005a0006068625 */ /* 0x000fe200078e0205 */
[----:B------:R-:W-:-:S03]  /*0170*/  @!P1 LEA.HI.SX32 R3, R9, R2, 0xb ;  /* 0x0000000209039211 */ /* 0x000fc600078f5aff */
[-C--:B------:R-:W-:Y:S02]  /*0180*/  @!P6 IMAD.WIDE R8, R8, R5.reuse, c[0x0][0x168] ;  /* 0x00005a000808e625 */ /* 0x080fe400078e0205 */
[----:B------:R0:W2:Y:S02]  /*0190*/  @!P0 LDG.E.CONSTANT R7, [R6.64] ;  /* 0x0000000406078981 */ /* 0x0000a4000c1e9900 */
[----:B------:R-:W-:Y:S02]  /*01a0*/  @!P1 IMAD R10, R3, -0x467400, R10 ;  /* 0xffb98c00030a9824 */ /* 0x000fe400078e020a */
[----:B------:R-:W3:Y:S02]  /*01b0*/  @!P6 LDG.E.CONSTANT R9, [R8.64] ;  /* 0x000000040809e981 */ /* 0x000ee4000c1e9900 */
[----:B------:R-:W-:-:S06]  /*01c0*/  @!P1 IMAD.WIDE R10, R10, R5, c[0x0][0x168] ;  /* 0x00005a000a0a9625 */ /* 0x000fcc00078e0205 */
[----:B------:R1:W4:Y:S01]  /*01d0*/  @!P1 LDG.E.CONSTANT R11, [R10.64] ;  /* 0x000000040a0b9981 */ /* 0x000322000c1e9900 */
[----:B------:R-:W-:Y:S01]  /*01e0*/  ISETP.GT.AND P2, PT, R4, 0xd9c, PT ;  /* 0x00000d9c0400780c */ /* 0x000fe20003f44270 */
[----:B------:R-:W-:Y:S01]  /*01f0*/  IMAD.WIDE R2, R0, R5, c[0x0][0x160] ;  /* 0x0000580000027625 */ /* 0x000fe200078e0205 */
[C---:B------:R-:W-:Y:S02]  /*0200*/  ISETP.GT.AND P3, PT, R4.reuse, 0xc9c, PT ;  /* 0x00000c9c0400780c */ /* 0x040fe40003f64270 */
[C---:B------:R-:W-:Y:S02]  /*0210*/  ISETP.GT.AND P4, PT, R4.reuse, 0xb9c, PT ;  /* 0x00000b9c0400780c */ /* 0x040fe40003f84270 */
[----:B------:R-:W-:-:S07]  /*0220*/  ISETP.GT.AND P5, PT, R4, 0xa9c, PT ;  /* 0x00000a9c0400780c */ /* 0x000fce0003fa4270 */
[C---:B------:R-:W-:Y:S02]  /*0230*/  @!P2 IADD3 R12, R0.reuse, 0x100000, RZ ;  /* 0x00100000000ca810 */ /* 0x040fe40007ffe0ff */
[----:B------:R-:W-:-:S03]  /*0240*/  @!P3 IADD3 R15, R0, 0x140000, RZ ;  /* 0x00140000000fb810 */ /* 0x000fc60007ffe0ff */
[----:B------:R-:W-:Y:S01]  /*0250*/  @!P2 IMAD.HI R13, R12, 0x7446a0e7, RZ ;  /* 0x7446a0e70c0da827 */ /* 0x000fe200078e02ff */
[----:B------:R-:W-:-:S03]  /*0260*/  @!P5 IADD3 R16, R0, 0x1c0000, RZ ;  /* 0x001c00000010d810 */ /* 0x000fc60007ffe0ff */
[----:B0-----:R-:W-:Y:S01]  /*0270*/  @!P3 IMAD.HI R6, R15, 0x7446a0e7, RZ ;  /* 0x7446a0e70f06b827 */ /* 0x001fe200078e02ff */
[----:B------:R-:W-:-:S04]  /*0280*/  @!P2 SHF.R.U32.HI R14, RZ, 0x1f, R13 ;  /* 0x0000001fff0ea819 */ /* 0x000fc8000001160d */
[----:B------:R-:W-:Y:S02]  /*0290*/  @!P2 LEA.HI.SX32 R13, R13, R14, 0xb ;  /* 0x0000000e0d0da211 */ /* 0x000fe400078f5aff */
[----:B------:R-:W-:-:S04]  /*02a0*/  @!P3 SHF.R.U32.HI R17, RZ, 0x1f, R6 ;  /* 0x0000001fff11b819 */ /* 0x000fc80000011606 */
[----:B-1----:R-:W-:Y:S01]  /*02b0*/  @!P3 LEA.HI.SX32 R10, R6, R17, 0xb ;  /* 0x00000011060ab211 */ /* 0x002fe200078f5aff */
[----:B------:R-:W-:Y:S01]  /*02c0*/  @!P2 IMAD R6, R13, -0x467400, R12 ;  /* 0xffb98c000d06a824 */ /* 0x000fe200078e020c */
[----:B------:R-:W-:Y:S01]  /*02d0*/  @!P4 IADD3 R12, R0, 0x180000, RZ ;  /* 0x00180000000cc810 */ /* 0x000fe20007ffe0ff */
[----:B------:R-:W-:-:S04]  /*02e0*/  @!P5 IMAD.HI R17, R16, 0x7446a0e7, RZ ;  /* 0x7446a0e71011d827 */ /* 0x000fc800078e02ff */
[----:B------:R-:W-:Y:S01]  /*02f0*/  @!P4 IMAD.HI R13, R12, 0x7446a0e7, RZ ;  /* 0x7446a0e70c0dc827 */ /* 0x000fe200078e02ff */
[----:B------:R-:W-:-:S04]  /*0300*/  @!P5 SHF.R.U32.HI R18, RZ, 0x1f, R17 ;  /* 0x0000001fff12d819 */ /* 0x000fc80000011611 */
[----:B------:R-:W-:Y:S02]  /*0310*/  @!P4 SHF.R.U32.HI R14, RZ, 0x1f, R13 ;  /* 0x0000001fff0ec819 */ /* 0x000fe4000001160d */
[----:B------:R-:W-:Y:S02]  /*0320*/  @!P5 LEA.HI.SX32 R17, R17, R18, 0xb ;  /* 0x000000121111d211 */ /* 0x000fe400078f5aff */
[----:B------:R-:W-:Y:S01]  /*0330*/  @!P4 LEA.HI.SX32 R13, R13, R14, 0xb ;  /* 0x0000000e0d0dc211 */ /* 0x000fe200078f5aff */
[----:B--2---:R0:W-:Y:S01]  /*0340*/  @!P0 STG.E [R2.64+0x100000], R7 ;  /* 0x1000000702008986 */ /* 0x0041e2000c101904 */
[----:B------:R-:W-:-:S03]  /*0350*/  ISETP.GT.AND P0, PT, R4, 0x99c, PT ;  /* 0x0000099c0400780c */ /* 0x000fc60003f04270 */
[----:B---3--:R1:W-:Y:S01]  /*0360*/  @!P6 STG.E [R2.64+0x200000], R9 ;  /* 0x200000090200e986 */ /* 0x0083e2000c101904 */
[----:B------:R-:W-:-:S03]  /*0370*/  ISETP.GT.AND P6, PT, R4, 0x119c, PT ;  /* 0x0000119c0400780c */ /* 0x000fc60003fc4270 */
[----:B----4-:R2:W-:Y:S01]  /*0380*/  @!P1 STG.E [R2.64+0x300000], R11 ;  /* 0x3000000b02009986 */ /* 0x0105e2000c101904 */
[----:B0-----:R-:W-:Y:S01]  /*0390*/  @!P2 IMAD.WIDE R6, R6, R5, c[0x0][0x168] ;  /* 0x00005a000606a625 */ /* 0x001fe200078e0205 */
[----:B------:R-:W-:-:S04]  /*03a0*/  ISETP.GT.AND P1, PT, R4, 0x89c, PT ;  /* 0x0000089c0400780c */ /* 0x000fc80003f24270 */
[----:B------:R-:W-:-:S04]  /*03b0*/  @!P0 IADD3 R20, R0, 0x200000, RZ ;  /* 0x0020000000148810 */ /* 0x000fc80007ffe0ff */
[----:B------:R-:W-:Y:S01]  /*03c0*/  @!P6 IMAD.HI R8, R0, 0x7446a0e7, RZ ;  /* 0x7446a0e70008e827 */ /* 0x000fe200078e02ff */
[----:B------:R0:W3:Y:S03]  /*03d0*/  @!P2 LDG.E.CONSTANT R19, [R6.64] ;  /* 0x000000040613a981 */ /* 0x0000e6000c1e9900 */
[----:B------:R-:W-:Y:S01]  /*03e0*/  @!P0 IMAD.HI R21, R20, 0x7446a0e7, RZ ;  /* 0x7446a0e714158827 */ /* 0x000fe200078e02ff */
[----:B-1----:R-:W-:-:S04]  /*03f0*/  @!P6 SHF.R.U32.HI R9, RZ, 0x1f, R8 ;  /* 0x0000001fff09e819 */ /* 0x002fc80000011608 */
[----:B------:R-:W-:Y:S01]  /*0400*/  @!P6 LEA.HI.SX32 R9, R8, R9, 0xb ;  /* 0x000000090809e211 */ /* 0x000fe200078f5aff */
[----:B------:R-:W-:Y:S01]  /*0410*/  @!P3 IMAD R8, R10, -0x467400, R15 ;  /* 0xffb98c000a08b824 */ /* 0x000fe200078e020f */
[----:B------:R-:W-:Y:S01]  /*0420*/  @!P1 IADD3 R15, R0, 0x240000, RZ ;  /* 0x00240000000f9810 */ /* 0x000fe20007ffe0ff */
[----:B------:R-:W-:Y:S02]  /*0430*/  @!P4 IMAD R10, R13, -0x467400, R12 ;  /* 0xffb98c000d0ac824 */ /* 0x000fe400078e020c */
[----:B------:R-:W-:Y:S02]  /*0440*/  @!P5 IMAD R12, R17, -0x467400, R16 ;  /* 0xffb98c00110cd824 */ /* 0x000fe400078e0210 */
[----:B------:R-:W-:Y:S01]  /*0450*/  @!P1 IMAD.HI R14, R15, 0x7446a0e7, RZ ;  /* 0x7446a0e70f0e9827 */ /* 0x000fe200078e02ff */
[----:B------:R-:W-:-:S03]  /*0460*/  @!P0 SHF.R.U32.HI R22, RZ, 0x1f, R21 ;  /* 0x0000001fff168819 */ /* 0x000fc60000011615 */
[----:B0-----:R-:W-:Y:S01]  /*0470*/  @!P6 IMAD R6, R9, -0x467400, R0 ;  /* 0xffb98c000906e824 */ /* 0x001fe200078e0200 */
[----:B------:R-:W-:Y:S01]  /*0480*/  @!P1 SHF.R.U32.HI R17, RZ, 0x1f, R14 ;  /* 0x0000001fff119819 */ /* 0x000fe2000001160e */
[----:B------:R-:W-:Y:S01]  /*0490*/  @!P3 IMAD.WIDE R8, R8, R5, c[0x0][0x168] ;  /* 0x00005a000808b625 */ /* 0x000fe200078e0205 */
[----:B------:R-:W-:-:S03]  /*04a0*/  @!P0 LEA.HI.SX32 R25, R21, R22, 0xb ;  /* 0x0000001615198211 */ /* 0x000fc600078f5aff */
[----:B------:R-:W-:Y:S01]  /*04b0*/  @!P5 IMAD.WIDE R12, R12, R5, c[0x0][0x168] ;  /* 0x00005a000c0cd625 */ /* 0x000fe200078e0205 */
[----:B------:R0:W4:Y:S01]  /*04c0*/  @!P3 LDG.E.CONSTANT R21, [R8.64] ;  /* 0x000000040815b981 */ /* 0x000122000c1e9900 */
[----:B------:R-:W-:Y:S02]  /*04d0*/  @!P1 LEA.HI.SX32 R16, R14, R17, 0xb ;  /* 0x000000110e109211 */ /* 0x000fe400078f5aff */
[-C--:B--2---:R-:W-:Y:S02]  /*04e0*/  @!P4 IMAD.WIDE R10, R10, R5.reuse, c[0x0][0x168] ;  /* 0x00005a000a0ac625 */ /* 0x084fe400078e0205 */
[----:B------:R1:W2:Y:S02]  /*04f0*/  @!P5 LDG.E.CONSTANT R13, [R12.64] ;  /* 0x000000040c0dd981 */ /* 0x0002a4000c1e9900 */
[----:B------:R-:W-:Y:S02]  /*0500*/  @!P6 IMAD.WIDE R6, R6, R5, c[0x0][0x168] ;  /* 0x00005a000606e625 */ /* 0x000fe400078e0205 */
[----:B------:R-:W5:Y:S02]  /*0510*/  @!P4 LDG.E.CONSTANT R23, [R10.64] ;  /* 0x000000040a17c981 */ /* 0x000f64000c1e9900 */
[----:B------:R-:W-:-:S02]  /*0520*/  @!P0 IMAD R14, R25, -0x467400, R20 ;  /* 0xffb98c00190e8824 */ /* 0x000fc400078e0214 */
[----:B------:R-:W-:Y:S01]  /*0530*/  @!P1 IMAD R16, R16, -0x467400, R15 ;  /* 0xffb98c0010109824 */ /* 0x000fe200078e020f */
[----:B------:R0:W5:Y:S01]  /*0540*/  @!P6 LDG.E.CONSTANT R7, [R6.64] ;  /* 0x000000040607e981 */ /* 0x000162000c1e9900 */
[----:B------:R-:W-:-:S04]  /*0550*/  @!P0 IMAD.WIDE R14, R14, R5, c[0x0][0x168] ;  /* 0x00005a000e0e8625 */ /* 0x000fc800078e0205 */
[----:B------:R-:W-:Y:S02]  /*0560*/  @!P1 IMAD.WIDE R16, R16, R5, c[0x0][0x168] ;  /* 0x00005a0010109625 */ /* 0x000fe400078e0205 */
[----:B------:R-:W5:Y:S04]  /*0570*/  @!P0 LDG.E.CONSTANT R15, [R14.64] ;  /* 0x000000040e0f8981 */ /* 0x000f68000c1e9900 */
[----:B------:R-:W5:Y:S04]  /*0580*/  @!P1 LDG.E.CONSTANT R17, [R16.64] ;  /* 0x0000000410119981 */ /* 0x000f68000c1e9900 */
[----:B---3--:R3:W-:Y:S01]  /*0590*/  @!P2 STG.E [R2.64+0x400000], R19 ;  /* 0x400000130200a986 */ /* 0x0087e2000c101904 */
[----:B------:R-:W-:-:S13]  /*05a0*/  ISETP.GT.AND P2, PT, R4, 0x79c, PT ;  /* 0x0000079c0400780c */ /* 0x000fda0003f44270 */
[----:B-1----:R-:W-:-:S05]  /*05b0*/  @!P2 IADD3 R12, R0, 0x280000, RZ ;  /* 0x00280000000ca810 */ /* 0x002fca0007ffe0ff */
[----:B0-----:R-:W-:-:S05]  /*05c0*/  @!P2 IMAD.HI R6, R12, 0x7446a0e7, RZ ;  /* 0x7446a0e70c06a827 */ /* 0x001fca00078e02ff */
[----:B------:R-:W-:Y:S01]  /*05d0*/  @!P2 SHF.R.U32.HI R9, RZ, 0x1f, R6 ;  /* 0x0000001fff09a819 */ /* 0x000fe20000011606 */
[----:B----4-:R-:W-:Y:S01]  /*05e0*/  @!P3 STG.E [R2.64+0x500000], R21 ;  /* 0x500000150200b986 */ /* 0x010fe2000c101904 */
[----:B------:R-:W-:-:S03]  /*05f0*/  @!P0 IADD3 R8, P3, R2, 0x1000000, RZ ;  /* 0x0100000002088810 */ /* 0x000fc60007f7e0ff */
[----:B--2---:R0:W-:Y:S01]  /*0600*/  @!P5 STG.E [R2.64+0x700000], R13 ;  /* 0x7000000d0200d986 */ /* 0x0041e2000c101904 */
[----:B------:R-:W-:-:S03]  /*0610*/  ISETP.GT.AND P5, PT, R4, 0x69c, PT ;  /* 0x0000069c0400780c */ /* 0x000fc60003fa4270 */
[----:B-----5:R-:W-:Y:S01]  /*0620*/  @!P4 STG.E [R2.64+0x600000], R23 ;  /* 0x600000170200c986 */ /* 0x020fe2000c101904 */
[----:B------:R-:W-:Y:S02]  /*0630*/  ISETP.GT.AND P4, PT, R4, 0x59c, PT ;  /* 0x0000059c0400780c */ /* 0x000fe40003f84270 */
[----:B---3--:R-:W-:Y:S01]  /*0640*/  @!P2 LEA.HI.SX32 R19, R6, R9, 0xb ;  /* 0x000000090613a211 */ /* 0x008fe200078f5aff */
[--C-:B------:R-:W-:Y:S01]  /*0650*/  @!P0 IMAD.X R9, RZ, RZ, R3.reuse, P3 ;  /* 0x000000ffff098224 */ /* 0x100fe200018e0603 */
[----:B------:R1:W-:Y:S01]  /*0660*/  @!P6 STG.E [R2.64], R7 ;  /* 0x000000070200e986 */ /* 0x0003e2000c101904 */
[----:B------:R-:W-:Y:S02]  /*0670*/  ISETP.GT.AND P3, PT, R4, 0x49c, PT ;  /* 0x0000049c0400780c */ /* 0x000fe40003f64270 */
[C---:B------:R-:W-:Y:S01]  /*0680*/  @!P1 IADD3 R10, P6, R2.reuse, 0x1000000, RZ ;  /* 0x01000000020a9810 */ /* 0x040fe20007fde0ff */
[----:B------:R-:W-:Y:S04]  /*0690*/  @!P0 STG.E [R8.64+-0x800000], R15 ;  /* 0x8000000f08008986 */ /* 0x000fe8000c101904 */
[----:B------:R-:W-:Y:S01]  /*06a0*/  @!P1 IMAD.X R11, RZ, RZ, R3, P6 ;  /* 0x000000ffff0b9224 */ /* 0x000fe200030e0603 */
[----:B------:R-:W-:-:S02]  /*06b0*/  @!P2 IADD3 R6, P0, R2, 0x1000000, RZ ;  /* 0x010000000206a810 */ /* 0x000fc40007f1e0ff */
[----:B------:R-:W-:Y:S02]  /*06c0*/  ISETP.GT.AND P6, PT, R4, 0x39c, PT ;  /* 0x0000039c0400780c */ /* 0x000fe40003fc4270 */
[C---:B0-----:R-:W-:Y:S01]  /*06d0*/  @!P5 IADD3 R13, R0.reuse, 0x2c0000, RZ ;  /* 0x002c0000000dd810 */ /* 0x041fe20007ffe0ff */
[----:B------:R0:W-:Y:S01]  /*06e0*/  @!P1 STG.E [R10.64+-0x700000], R17 ;  /* 0x900000110a009986 */ /* 0x0001e2000c101904 */
[----:B------:R-:W-:Y:S01]  /*06f0*/  @!P4 IADD3 R16, R0, 0x300000, RZ ;  /* 0x003000000010c810 */ /* 0x000fe20007ffe0ff */
[----:B-1----:R-:W-:Y:S01]  /*0700*/  @!P2 IMAD.X R7, RZ, RZ, R3, P0 ;  /* 0x000000ffff07a224 */ /* 0x002fe200000e0603 */
[C---:B------:R-:W-:Y:S01]  /*0710*/  ISETP.GT.AND P1, PT, R4.reuse, 0x29c, PT ;  /* 0x0000029c0400780c */ /* 0x040fe20003f24270 */
[----:B------:R-:W-:Y:S01]  /*0720*/  @!P2 IMAD R12, R19, -0x467400, R12 ;  /* 0xffb98c00130ca824 */ /* 0x000fe200078e020c */
[----:B------:R-:W-:Y:S01]  /*0730*/  ISETP.GT.AND P0, PT, R4, 0x19c, PT ;  /* 0x0000019c0400780c */ /* 0x000fe20003f04270 */
[----:B------:R-:W-:Y:S01]  /*0740*/  @!P5 IMAD.HI R14, R13, 0x7446a0e7, RZ ;  /* 0x7446a0e70d0ed827 */ /* 0x000fe200078e02ff */
[----:B------:R-:W-:-:S03]  /*0750*/  @!P3 IADD3 R19, R0, 0x340000, RZ ;  /* 0x003400000013b810 */ /* 0x000fc60007ffe0ff */
[----:B------:R-:W-:Y:S01]  /*0760*/  @!P4 IMAD.HI R18, R16, 0x7446a0e7, RZ ;  /* 0x7446a0e71012c827 */ /* 0x000fe200078e02ff */
[----:B0-----:R-:W-:-:S03]  /*0770*/  @!P5 SHF.R.U32.HI R11, RZ, 0x1f, R14 ;  /* 0x0000001fff0bd819 */ /* 0x001fc6000001160e */
[----:B------:R-:W-:Y:S01]  /*0780*/  @!P3 IMAD.HI R10, R19, 0x7446a0e7, RZ ;  /* 0x7446a0e7130ab827 */ /* 0x000fe200078e02ff */
[----:B------:R-:W-:-:S03]  /*0790*/  @!P4 SHF.R.U32.HI R15, RZ, 0x1f, R18 ;  /* 0x0000001fff0fc819 */ /* 0x000fc60000011612 */
[----:B------:R-:W-:Y:S01]  /*07a0*/  @!P2 IMAD.WIDE R8, R12, R5, c[0x0][0x168] ;  /* 0x00005a000c08a625 */ /* 0x000fe200078e0205 */
[----:B------:R-:W-:Y:S02]  /*07b0*/  @!P6 IADD3 R17, R0, 0x380000, RZ ;  /* 0x003800000011e810 */ /* 0x000fe40007ffe0ff */
[----:B------:R-:W-:Y:S02]  /*07c0*/  @!P5 LEA.HI.SX32 R14, R14, R11, 0xb ;  /* 0x0000000b0e0ed211 */ /* 0x000fe400078f5aff */
[----:B------:R-:W-:Y:S01]  /*07d0*/  @!P3 SHF.R.U32.HI R11, RZ, 0x1f, R10 ;  /* 0x0000001fff0bb819 */ /* 0x000fe2000001160a */
[----:B------:R0:W2:Y:S01]  /*07e0*/  @!P2 LDG.E.CONSTANT R21, [R8.64] ;  /* 0x000000040815a981 */ /* 0x0000a2000c1e9900 */
[----:B------:R-:W-:Y:S01]  /*07f0*/  @!P4 LEA.HI.SX32 R15, R18, R15, 0xb ;  /* 0x0000000f120fc211 */ /* 0x000fe200078f5aff */
[----:B------:R-:W-:Y:S01]  /*0800*/  @!P6 IMAD.HI R18, R17, 0x7446a0e7, RZ ;  /* 0x7446a0e71112e827 */ /* 0x000fe200078e02ff */
[C---:B------:R-:W-:Y:S02]  /*0810*/  @!P1 IADD3 R20, R0.reuse, 0x3c0000, RZ ;  /* 0x003c000000149810 */ /* 0x040fe40007ffe0ff */
[----:B------:R-:W-:-:S02]  /*0820*/  @!P0 IADD3 R22, R0, 0x400000, RZ ;  /* 0x0040000000168810 */ /* 0x000fc40007ffe0ff */
[----:B------:R-:W-:Y:S01]  /*0830*/  @!P3 LEA.HI.SX32 R12, R10, R11, 0xb ;  /* 0x0000000b0a0cb211 */ /* 0x000fe200078f5aff */
[----:B------:R-:W-:Y:S01]  /*0840*/  @!P5 IMAD R10, R14, -0x467400, R13 ;  /* 0xffb98c000e0ad824 */ /* 0x000fe200078e020d */
[----:B------:R-:W-:Y:S01]  /*0850*/  @!P6 SHF.R.U32.HI R13, RZ, 0x1f, R18 ;  /* 0x0000001fff0de819 */ /* 0x000fe20000011612 */
[----:B------:R-:W-:-:S04]  /*0860*/  @!P1 IMAD.HI R14, R20, 0x7446a0e7, RZ ;  /* 0x7446a0e7140e9827 */ /* 0x000fc800078e02ff */
[----:B------:R-:W-:Y:S01]  /*0870*/  @!P0 IMAD.HI R24, R22, 0x7446a0e7, RZ ;  /* 0x7446a0e716188827 */ /* 0x000fe200078e02ff */
[----:B------:R-:W-:-:S03]  /*0880*/  @!P6 LEA.HI.SX32 R18, R18, R13, 0xb ;  /* 0x0000000d1212e211 */ /* 0x000fc600078f5aff */
[----:B------:R-:W-:Y:S01]  /*0890*/  @!P5 IMAD.WIDE R10, R10, R5, c[0x0][0x168] ;  /* 0x00005a000a0ad625 */ /* 0x000fe200078e0205 */
[----:B------:R-:W-:-:S03]  /*08a0*/  @!P1 SHF.R.U32.HI R13, RZ, 0x1f, R14 ;  /* 0x0000001fff0d9819 */ /* 0x000fc6000001160e */
[----:B------:R-:W-:Y:S01]  /*08b0*/  @!P4 IMAD R16, R15, -0x467400, R16 ;  /* 0xffb98c000f10c824 */ /* 0x000fe200078e0210 */
[----:B------:R-:W-:Y:S01]  /*08c0*/  @!P0 SHF.R.U32.HI R27, RZ, 0x1f, R24 ;  /* 0x0000001fff1b8819 */ /* 0x000fe20000011618 */
[----:B------:R1:W3:Y:S02]  /*08d0*/  @!P5 LDG.E.CONSTANT R23, [R10.64] ;  /* 0x000000040a17d981 */ /* 0x0002e4000c1e9900 */
[----:B0-----:R-:W-:Y:S01]  /*08e0*/  @!P4 IMAD.WIDE R8, R16, R5, c[0x0][0x168] ;  /* 0x00005a001008c625 */ /* 0x001fe200078e0205 */
[----:B------:R-:W-:Y:S02]  /*08f0*/  @!P1 LEA.HI.SX32 R15, R14, R13, 0xb ;  /* 0x0000000d0e0f9211 */ /* 0x000fe400078f5aff */
[----:B------:R-:W-:Y:S01]  /*0900*/  @!P0 LEA.HI.SX32 R27, R24, R27, 0xb ;  /* 0x0000001b181b8211 */ /* 0x000fe200078f5aff */
[----:B------:R-:W-:Y:S01]  /*0910*/  @!P3 IMAD R12, R12, -0x467400, R19 ;  /* 0xffb98c000c0cb824 */ /* 0x000fe200078e0213 */
[----:B------:R0:W4:Y:S01]  /*0920*/  @!P4 LDG.E.CONSTANT R25, [R8.64] ;  /* 0x000000040819c981 */ /* 0x000122000c1e9900 */
[----:B------:R-:W-:-:S02]  /*0930*/  @!P6 IMAD R14, R18, -0x467400, R17 ;  /* 0xffb98c00120ee824 */ /* 0x000fc400078e0211 */
[----:B------:R-:W-:Y:S02]  /*0940*/  @!P1 IMAD R20, R15, -0x467400, R20 ;  /* 0xffb98c000f149824 */ /* 0x000fe400078e0214 */
[----:B------:R-:W-:Y:S02]  /*0950*/  @!P0 IMAD R16, R27, -0x467400, R22 ;  /* 0xffb98c001b108824 */ /* 0x000fe400078e0216 */
[----:B------:R-:W-:-:S04]  /*0960*/  @!P3 IMAD.WIDE R12, R12, R5, c[0x0][0x168] ;  /* 0x00005a000c0cb625 */ /* 0x000fc800078e0205 */
[-C--:B------:R-:W-:Y:S01]  /*0970*/  @!P6 IMAD.WIDE R14, R14, R5.reuse, c[0x0][0x168] ;  /* 0x00005a000e0ee625 */ /* 0x080fe200078e0205 */
[----:B------:R5:W4:Y:S03]  /*0980*/  @!P3 LDG.E.CONSTANT R27, [R12.64] ;  /* 0x000000040c1bb981 */ /* 0x000b26000c1e9900 */
[-C--:B-1----:R-:W-:Y:S01]  /*0990*/  @!P1 IMAD.WIDE R10, R20, R5.reuse, c[0x0][0x168] ;  /* 0x00005a00140a9625 */ /* 0x082fe200078e0205 */
[----:B------:R1:W4:Y:S03]  /*09a0*/  @!P6 LDG.E.CONSTANT R29, [R14.64] ;  /* 0x000000040e1de981 */ /* 0x000326000c1e9900 */
[----:B------:R-:W-:Y:S01]  /*09b0*/  @!P0 IMAD.WIDE R16, R16, R5, c[0x0][0x168] ;  /* 0x00005a0010108625 */ /* 0x000fe200078e0205 */
[----:B------:R0:W4:Y:S05]  /*09c0*/  @!P1 LDG.E.CONSTANT R31, [R10.64] ;  /* 0x000000040a1f9981 */ /* 0x00012a000c1e9900 */
[----:B------:R-:W4:Y:S04]  /*09d0*/  @!P0 LDG.E.CONSTANT R17, [R16.64] ;  /* 0x0000000410118981 */ /* 0x000f28000c1e9900 */
[----:B--2---:R2:W-:Y:S01]  /*09e0*/  @!P2 STG.E [R6.64+-0x600000], R21 ;  /* 0xa00000150600a986 */ /* 0x0045e2000c101904 */
[----:B0-----:R-:W-:-:S05]  /*09f0*/  @!P5 IADD3 R8, P2, R2, 0x1000000, RZ ;  /* 0x010000000208d810 */ /* 0x001fca0007f5e0ff */
[----:B------:R-:W-:Y:S01]  /*0a00*/  @!P5 IMAD.X R9, RZ, RZ, R3, P2 ;  /* 0x000000ffff09d224 */ /* 0x000fe200010e0603 */
[----:B------:R-:W-:-:S05]  /*0a10*/  @!P4 IADD3 R18, P2, R2, 0x1000000, RZ ;  /* 0x010000000212c810 */ /* 0x000fca0007f5e0ff */
[----:B------:R-:W-:Y:S01]  /*0a20*/  @!P4 IMAD.X R19, RZ, RZ, R3, P2 ;  /* 0x000000ffff13c224 */ /* 0x000fe200010e0603 */
[----:B-----5:R-:W-:-:S05]  /*0a30*/  @!P3 IADD3 R12, P2, R2, 0x1000000, RZ ;  /* 0x01000000020cb810 */ /* 0x020fca0007f5e0ff */
[----:B------:R-:W-:Y:S01]  /*0a40*/  @!P3 IMAD.X R13, RZ, RZ, R3, P2 ;  /* 0x000000ffff0db224 */ /* 0x000fe200010e0603 */
[----:B------:R-:W-:Y:S01]  /*0a50*/  ISETP.GT.AND P2, PT, R4, 0x9c, PT ;  /* 0x0000009c0400780c */ /* 0x000fe20003f44270 */
[----:B---3--:R0:W-:Y:S01]  /*0a60*/  @!P5 STG.E [R8.64+-0x500000], R23 ;  /* 0xb00000170800d986 */ /* 0x0081e2000c101904 */
[----:B-1----:R-:W-:-:S05]  /*0a70*/  @!P6 IADD3 R14, P5, R2, 0x1000000, RZ ;  /* 0x01000000020ee810 */ /* 0x002fca0007fbe0ff */
[----:B------:R-:W-:Y:S01]  /*0a80*/  @!P6 IMAD.X R15, RZ, RZ, R3, P5 ;  /* 0x000000ffff0fe224 */ /* 0x000fe200028e0603 */
[----:B----4-:R0:W-:Y:S01]  /*0a90*/  @!P4 STG.E [R18.64+-0x400000], R25 ;  /* 0xc00000191200c986 */ /* 0x0101e2000c101904 */
[C---:B------:R-:W-:Y:S02]  /*0aa0*/  @!P1 IADD3 R10, P4, R2.reuse, 0x1000000, RZ ;  /* 0x01000000020a9810 */ /* 0x040fe40007f9e0ff */
[----:B--2---:R-:W-:-:S03]  /*0ab0*/  @!P0 IADD3 R6, P5, R2, 0x1000000, RZ ;  /* 0x0100000002068810 */ /* 0x004fc60007fbe0ff */
[--C-:B------:R-:W-:Y:S02]  /*0ac0*/  @!P1 IMAD.X R11, RZ, RZ, R3.reuse, P4 ;  /* 0x000000ffff0b9224 */ /* 0x100fe400020e0603 */
[----:B------:R-:W-:Y:S01]  /*0ad0*/  @!P0 IMAD.X R7, RZ, RZ, R3, P5 ;  /* 0x000000ffff078224 */ /* 0x000fe200028e0603 */
[----:B------:R0:W-:Y:S04]  /*0ae0*/  @!P3 STG.E [R12.64+-0x300000], R27 ;  /* 0xd000001b0c00b986 */ /* 0x0001e8000c101904 */
[----:B------:R0:W-:Y:S04]  /*0af0*/  @!P6 STG.E [R14.64+-0x200000], R29 ;  /* 0xe000001d0e00e986 */ /* 0x0001e8000c101904 */
[----:B------:R0:W-:Y:S04]  /*0b00*/  @!P1 STG.E [R10.64+-0x100000], R31 ;  /* 0xf000001f0a009986 */ /* 0x0001e8000c101904 */
[----:B------:R0:W-:Y:S01]  /*0b10*/  @!P0 STG.E [R6.64], R17 ;  /* 0x0000001106008986 */ /* 0x0001e2000c101904 */
[----:B------:R-:W-:Y:S05]  /*0b20*/  @P2 EXIT ;  /* 0x000000000000294d */ /* 0x000fea0003800000 */
[----:B------:R-:W-:-:S05]  /*0b30*/  IADD3 R0, R0, 0x440000, RZ ;  /* 0x0044000000007810 */ /* 0x000fca0007ffe0ff */
[----:B------:R-:W-:-:S05]  /*0b40*/  IMAD.HI R4, R0, 0x7446a0e7, RZ ;  /* 0x7446a0e700047827 */ /* 0x000fca00078e02ff */
[----:B0-----:R-:W-:-:S04]  /*0b50*/  SHF.R.U32.HI R7, RZ, 0x1f, R4 ;  /* 0x0000001fff077819 */ /* 0x001fc80000011604 */
[----:B------:R-:W-:-:S05]  /*0b60*/  LEA.HI.SX32 R7, R4, R7, 0xb ;  /* 0x0000000704077211 */ /* 0x000fca00078f5aff */
[----:B------:R-:W-:-:S04]  /*0b70*/  IMAD R4, R7, -0x467400, R0 ;  /* 0xffb98c0007047824 */ /* 0x000fc800078e0200 */
[----:B------:R-:W-:-:S06]  /*0b80*/  IMAD.WIDE R4, R4, R5, c[0x0][0x168] ;  /* 0x00005a0004047625 */ /* 0x000fcc00078e0205 */
[----:B------:R-:W2:Y:S01]  /*0b90*/  LDG.E.CONSTANT R5, [R4.64] ;  /* 0x0000000404057981 */ /* 0x000ea2000c1e9900 */
[----:B------:R-:W-:-:S05]  /*0ba0*/  IADD3 R2, P0, R2, 0x1000000, RZ ;  /* 0x0100000002027810 */ /* 0x000fca0007f1e0ff */
[----:B------:R-:W-:-:S05]  /*0bb0*/  IMAD.X R3, RZ, RZ, R3, P0 ;  /* 0x000000ffff037224 */ /* 0x000fca00000e0603 */
[----:B--2---:R-:W-:Y:S01]  /*0bc0*/  STG.E [R2.64+0x100000], R5 ;  /* 0x1000000502007986 */ /* 0x004fe2000c101904 */
[----:B------:R-:W-:Y:S05]  /*0bd0*/  EXIT ;  /* 0x000000000000794d */ /* 0x000fea0003800000 */
.L_x_128:
        /* <DEDUP_REMOVED lines=10> */
.L_x_170:


//--------------------- .text.tvmgen_default_fused_nn_dense_kernel --------------------------
	.section	.text.tvmgen_default_fused_nn_dense_kernel,"ax",@progbits
	.sectionflags	@"SHF_BARRIERS=1"
	.sectioninfo	@"SHI_REGISTERS=63"
	.align	128
        .global         tvmgen_default_fused_nn_dense_kernel
        .type           tvmgen_default_fused_nn_dense_kernel,@function
        .size           tvmgen_default_fused_nn_dense_kernel,(.L_x_171 - tvmgen_default_fused_nn_dense_kernel)
        .other          tvmgen_default_fused_nn_dense_kernel,@"STO_CUDA_ENTRY STV_DEFAULT"
tvmgen_default_fused_nn_dense_kernel:
.text.tvmgen_default_fused_nn_dense_kernel:
        /* <DEDUP_REMOVED lines=135> */
.L_x_129:
        /* <DEDUP_REMOVED lines=9> */
.L_x_171:


//--------------------- .text.tvmgen_default_fused_nn_batch_matmul_kernel --------------------------
	.section	.text.tvmgen_default_fused_nn_batch_matmul_kernel,"ax",@progbits
	.sectionflags	@"SHF_BARRIERS=1"
	.sectioninfo	@"SHI_REGISTERS=68"
	.align	128
        .global         tvmgen_default_fused_nn_batch_matmul_kernel
        .type           tvmgen_default_fused_nn_batch_matmul_kernel,@function
        .size           tvmgen_default_fused_nn_batch_matmul_kernel,(.L_x_172 - tvmgen_default_fused_nn_batch_matmul_kernel)
        .other          tvmgen_default_fused_nn_batch_matmul_kernel,@"STO_CUDA_ENTRY STV_DEFAULT"
tvmgen_default_fused_nn_batch_matmul_kernel:
.text.tvmgen_default_fused_nn_batch_matmul_kernel:
[----:B------:R-:W-:Y:S02]  /*0000*/  MOV R1, c[0x0][0x28] ;  /* 0x00000a0000017a02 */ /* 0x000fe40000000f00 */
[----:B------:R-:W0:Y:S01]  /*0010*/  S2R R13, SR_CTAID.Z ;  /* 0x00000000000d7919 */ /* 0x000e220000002700 */
[----:B------:R-:W-:-:S03]  /*0020*/  ULDC.64 UR4, c[0x0][0x118] ;  /* 0x0000460000047ab9 */ /* 0x000fc60000000a00 */
[----:B------:R-:W1:Y:S04]  /*0030*/  S2R R15, SR_CTAID.Y ;  /* 0x00000000000f7919 */ /* 0x000e680000002600 */
[----:B------:R-:W2:Y:S04]  /*0040*/  S2R R11, SR_CTAID.X ;  /* 0x00000000000b7919 */ /* 0x000ea80000002500 */
[----:B------:R-:W3:Y:S04]  /*0050*/  S2R R10, SR_TID.X ;  /* 0x00000000000a7919 */ /* 0x000ee80000002100 */
[----:B------:R-:W4:Y:S04]  /*0060*/  S2R R12, SR_TID.Y ;  /* 0x00000000000c7919 */ /* 0x000f280000002200 */
[----:B------:R-:W-:Y:S01]  /*0070*/  BAR.SYNC.DEFER_BLOCKING 0x0 ;  /* 0x0000000000007b1d */ /* 0x000fe20000010000 */
[----:B0-----:R-:W-:-:S05]  /*0080*/  IMAD R0, R13, 0x900, RZ ;  /* 0x000009000d007824 */ /* 0x001fca00078e02ff */
[-C--:B-1----:R-:W-:Y:S02]  /*0090*/  LEA R3, R15, R0.reuse, 0x8 ;  /* 0x000000000f037211 */ /* 0x082fe400078e40ff */
[----:B--2---:R-:W-:Y:S02]  /*00a0*/  LEA R5, R11, R0, 0x8 ;  /* 0x000000000b057211 */ /* 0x004fe400078e40ff */
[----:B------:R-:W-:Y:S02]  /*00b0*/  MOV R0, 0x4 ;  /* 0x0000000400007802 */ /* 0x000fe40000000f00 */
[----:B---3--:R-:W-:Y:S02]  /*00c0*/  SHF.L.U32 R7, R10, 0x1, RZ ;  /* 0x000000010a077819 */ /* 0x008fe400000006ff */
[C---:B----4-:R-:W-:Y:S02]  /*00d0*/  LEA R2, R12.reuse, R3, 0x6 ;  /* 0x000000030c027211 */ /* 0x050fe400078e30ff */
[----:B------:R-:W-:-:S02]  /*00e0*/  LEA R4, R12, R5, 0x6 ;  /* 0x000000050c047211 */ /* 0x000fc400078e30ff */
[C---:B------:R-:W-:Y:S02]  /*00f0*/  IADD3 R5, R7.reuse, R2, RZ ;  /* 0x0000000207057210 */ /* 0x040fe40007ffe0ff */
[----:B------:R-:W-:-:S03]  /*0100*/  IADD3 R29, R7, R4, RZ ;  /* 0x00000004071d7210 */ /* 0x000fc60007ffe0ff */
[----:B------:R-:W-:-:S04]  /*0110*/  IMAD.WIDE R4, R5, R0, c[0x0][0x168] ;  /* 0x00005a0005047625 */ /* 0x000fc800078e0200 */
[----:B------:R-:W-:Y:S01]  /*0120*/  IMAD.WIDE R28, R29, R0, c[0x0][0x170] ;  /* 0x00005c001d1c7625 */ /* 0x000fe200078e0200 */
[----:B------:R-:W2:Y:S04]  /*0130*/  LDG.E.CONSTANT R30, [R4.64] ;  /* 0x00000004041e7981 */ /* 0x000ea8000c1e9900 */
[----:B------:R-:W2:Y:S04]  /*0140*/  LDG.E.CONSTANT R31, [R4.64+0x4] ;  /* 0x00000404041f7981 */ /* 0x000ea8000c1e9900 */
[----:B------:R-:W3:Y:S04]  /*0150*/  LDG.E.CONSTANT R56, [R28.64] ;  /* 0x000000041c387981 */ /* 0x000ee8000c1e9900 */
[----:B------:R-:W3:Y:S04]  /*0160*/  LDG.E.CONSTANT R57, [R28.64+0x4] ;  /* 0x000004041c397981 */ /* 0x000ee8000c1e9900 */
[----:B------:R0:W4:Y:S04]  /*0170*/  LDG.E.CONSTANT R58, [R4.64+0x20] ;  /* 0x00002004043a7981 */ /* 0x000128000c1e9900 */
[----:B------:R0:W4:Y:S04]  /*0180*/  LDG.E.CONSTANT R59, [R4.64+0x24] ;  /* 0x00002404043b7981 */ /* 0x000128000c1e9900 */
[----:B------:R-:W5:Y:S04]  /*0190*/  LDG.E.CONSTANT R60, [R28.64+0x20] ;  /* 0x000020041c3c7981 */ /* 0x000f68000c1e9900 */
[----:B------:R-:W5:Y:S04]  /*01a0*/  LDG.E.CONSTANT R61, [R28.64+0x24] ;  /* 0x000024041c3d7981 */ /* 0x000f68000c1e9900 */
[----:B------:R0:W4:Y:S04]  /*01b0*/  LDG.E.CONSTANT R62, [R4.64+0x40] ;  /* 0x00004004043e7981 */ /* 0x000128000c1e9900 */
        /* <DEDUP_REMOVED lines=12> */
[----:B------:R0:W5:Y:S04]  /*0280*/  LDG.E.CONSTANT R25, [R4.64+0xa4] ;  /* 0x0000a40404197981 */ /* 0x000168000c1e9900 */
[----:B------:R1:W5:Y:S04]  /*0290*/  LDG.E.CONSTANT R26, [R28.64+0xa0] ;  /* 0x0000a0041c1a7981 */ /* 0x000368000c1e9900 */
[----:B------:R1:W5:Y:S01]  /*02a0*/  LDG.E.CONSTANT R27, [R28.64+0xa4] ;  /* 0x0000a4041c1b7981 */ /* 0x000362000c1e9900 */
[----:B------:R-:W-:-:S02]  /*02b0*/  SHF.L.U32 R17, R12, 0x5, RZ ;  /* 0x000000050c117819 */ /* 0x000fc400000006ff */
[----:B------:R-:W-:Y:S01]  /*02c0*/  LEA R22, R12, R7, 0x3 ;  /* 0x000000070c167211 */ /* 0x000fe200078e18ff */
[----:B------:R0:W5:Y:S01]  /*02d0*/  LDG.E.CONSTANT R18, [R4.64+0xc0] ;  /* 0x0000c00404127981 */ /* 0x000162000c1e9900 */
[----:B------:R-:W-:-:S03]  /*02e0*/  LEA R16, R10, R17, 0x3 ;  /* 0x000000110a107211 */ /* 0x000fc600078e18ff */
[----:B------:R0:W5:Y:S04]  /*02f0*/  LDG.E.CONSTANT R19, [R4.64+0xc4] ;  /* 0x0000c40404137981 */ /* 0x000168000c1e9900 */
[----:B------:R1:W5:Y:S04]  /*0300*/  LDG.E.CONSTANT R20, [R28.64+0xc0] ;  /* 0x0000c0041c147981 */ /* 0x000368000c1e9900 */
[----:B------:R1:W5:Y:S01]  /*0310*/  LDG.E.CONSTANT R21, [R28.64+0xc4] ;  /* 0x0000c4041c157981 */ /* 0x000362000c1e9900 */
[----:B------:R-:W-:-:S03]  /*0320*/  SHF.L.U32 R14, R10, 0x5, RZ ;  /* 0x000000050a0e7819 */ /* 0x000fc600000006ff */
[----:B------:R0:W5:Y:S04]  /*0330*/  LDG.E.CONSTANT R2, [R4.64+0xe0] ;  /* 0x0000e00404027981 */ /* 0x000168000c1e9900 */
[----:B------:R0:W5:Y:S04]  /*0340*/  LDG.E.CONSTANT R3, [R4.64+0xe4] ;  /* 0x0000e40404037981 */ /* 0x000168000c1e9900 */
[----:B------:R1:W5:Y:S04]  /*0350*/  LDG.E.CONSTANT R8, [R28.64+0xe0] ;  /* 0x0000e0041c087981 */ /* 0x000368000c1e9900 */
[----:B------:R1:W5:Y:S01]  /*0360*/  LDG.E.CONSTANT R9, [R28.64+0xe4] ;  /* 0x0000e4041c097981 */ /* 0x000362000c1e9900 */
[----:B------:R-:W-:-:S04]  /*0370*/  IMAD R10, R15, 0x90, R10 ;  /* 0x000000900f0a7824 */ /* 0x000fc800078e020a */
[----:B------:R-:W-:-:S04]  /*0380*/  IMAD R13, R13, 0x510, R10 ;  /* 0x000005100d0d7824 */ /* 0x000fc800078e020a */
[----:B------:R-:W-:Y:S01]  /*0390*/  IMAD R12, R12, 0x24, R13 ;  /* 0x000000240c0c7824 */ /* 0x000fe200078e020d */
[----:B--2---:R-:W-:Y:S04]  /*03a0*/  STS.64 [R16], R30 ;  /* 0x0000001e10007388 */ /* 0x004fe80000000a00 */
[----:B---3--:R-:W-:Y:S04]  /*03b0*/  STS.64 [R22.X4+0x80], R56 ;  /* 0x0000803816007388 */ /* 0x008fe80000004a00 */
[----:B------:R-:W-:Y:S06]  /*03c0*/  BAR.SYNC.DEFER_BLOCKING 0x0 ;  /* 0x0000000000007b1d */ /* 0x000fec0000010000 */
[----:B0-----:R-:W-:Y:S04]  /*03d0*/  LDS.128 R4, [R14+0x80] ;  /* 0x000080000e047984 */ /* 0x001fe80000000c00 */
[----:B------:R-:W0:Y:S04]  /*03e0*/  LDS.128 R44, [R17] ;  /* 0x00000000112c7984 */ /* 0x000e280000000c00 */
[----:B------:R-:W-:Y:S04]  /*03f0*/  LDS.128 R40, [R14+0x90] ;  /* 0x000090000e287984 */ /* 0x000fe80000000c00 */
[----:B------:R-:W2:Y:S04]  /*0400*/  LDS.128 R36, [R17+0x10] ;  /* 0x0000100011247984 */ /* 0x000ea80000000c00 */
[----:B------:R-:W-:Y:S06]  /*0410*/  BAR.SYNC.DEFER_BLOCKING 0x0 ;  /* 0x0000000000007b1d */ /* 0x000fec0000010000 */
[----:B----4-:R-:W-:Y:S04]  /*0420*/  STS.64 [R16], R58 ;  /* 0x0000003a10007388 */ /* 0x010fe80000000a00 */
[----:B-----5:R-:W-:Y:S01]  /*0430*/  STS.64 [R22.X4+0x80], R60 ;  /* 0x0000803c16007388 */ /* 0x020fe20000004a00 */
[----:B0-----:R-:W-:-:S03]  /*0440*/  FFMA R4, R4, R44, RZ ;  /* 0x0000002c04047223 */ /* 0x001fc600000000ff */
[----:B------:R-:W-:Y:S01]  /*0450*/  BAR.SYNC.DEFER_BLOCKING 0x0 ;  /* 0x0000000000007b1d */ /* 0x000fe20000010000 */
[----:B------:R-:W-:-:S04]  /*0460*/  FFMA R5, R5, R45, R4 ;  /* 0x0000002d05057223 */ /* 0x000fc80000000004 */
[----:B------:R-:W-:-:S04]  /*0470*/  FFMA R6, R6, R46, R5 ;  /* 0x0000002e06067223 */ /* 0x000fc80000000005 */
[----:B------:R-:W-:-:S04]  /*0480*/  FFMA R23, R7, R47, R6 ;  /* 0x0000002f07177223 */ /* 0x000fc80000000006 */
[----:B--2---:R-:W-:-:S04]  /*0490*/  FFMA R36, R40, R36, R23 ;  /* 0x0000002428247223 */ /* 0x004fc80000000017 */
[----:B------:R-:W-:-:S04]  /*04a0*/  FFMA R37, R41, R37, R36 ;  /* 0x0000002529257223 */ /* 0x000fc80000000024 */
[----:B------:R-:W-:Y:S01]  /*04b0*/  FFMA R38, R42, R38, R37 ;  /* 0x000000262a267223 */ /* 0x000fe20000000025 */
[----:B------:R-:W-:Y:S03]  /*04c0*/  LDS.128 R32, [R14+0x80] ;  /* 0x000080000e207984 */ /* 0x000fe60000000c00 */
[----:B------:R-:W-:Y:S01]  /*04d0*/  FFMA R23, R43, R39, R38 ;  /* 0x000000272b177223 */ /* 0x000fe20000000026 */
[----:B-1----:R-:W0:Y:S04]  /*04e0*/  LDS.128 R28, [R17] ;  /* 0x00000000111c7984 */ /* 0x002e280000000c00 */
[----:B------:R-:W-:Y:S04]  /*04f0*/  LDS.128 R4, [R14+0x90] ;  /* 0x000090000e047984 */ /* 0x000fe80000000c00 */
[----:B------:R-:W1:Y:S04]  /*0500*/  LDS.128 R44, [R17+0x10] ;  /* 0x00001000112c7984 */ /* 0x000e680000000c00 */
[----:B------:R-:W-:Y:S06]  /*0510*/  BAR.SYNC.DEFER_BLOCKING 0x0 ;  /* 0x0000000000007b1d */ /* 0x000fec0000010000 */
[----:B------:R-:W-:Y:S04]  /*0520*/  STS.64 [R16], R62 ;  /* 0x0000003e10007388 */ /* 0x000fe80000000a00 */
[----:B------:R-:W-:Y:S01]  /*0530*/  STS.64 [R22.X4+0x80], R64 ;  /* 0x0000804016007388 */ /* 0x000fe20000004a00 */
[----:B0-----:R-:W-:-:S03]  /*0540*/  FFMA R28, R32, R28, R23 ;  /* 0x0000001c201c7223 */ /* 0x001fc60000000017 */
[----:B------:R-:W-:Y:S01]  /*0550*/  BAR.SYNC.DEFER_BLOCKING 0x0 ;  /* 0x0000000000007b1d */ /* 0x000fe20000010000 */
[----:B------:R-:W-:-:S04]  /*0560*/  FFMA R29, R33, R29, R28 ;  /* 0x0000001d211d7223 */ /* 0x000fc8000000001c */
[----:B------:R-:W-:-:S04]  /*0570*/  FFMA R30, R34, R30, R29 ;  /* 0x0000001e221e7223 */ /* 0x000fc8000000001d */
[----:B------:R-:W-:-:S04]  /*0580*/  FFMA R23, R35, R31, R30 ;  /* 0x0000001f23177223 */ /* 0x000fc8000000001e */
[----:B-1----:R-:W-:-:S04]  /*0590*/  FFMA R4, R4, R44, R23 ;  /* 0x0000002c04047223 */ /* 0x002fc80000000017 */
[----:B------:R-:W-:-:S04]  /*05a0*/  FFMA R5, R5, R45, R4 ;  /* 0x0000002d05057223 */ /* 0x000fc80000000004 */
[----:B------:R-:W-:Y:S01]  /*05b0*/  FFMA R6, R6, R46, R5 ;  /* 0x0000002e06067223 */ /* 0x000fe20000000005 */
[----:B------:R-:W-:Y:S03]  /*05c0*/  LDS.128 R36, [R14+0x80] ;  /* 0x000080000e247984 */ /* 0x000fe60000000c00 */
[----:B------:R-:W-:Y:S01]  /*05d0*/  FFMA R23, R7, R47, R6 ;  /* 0x0000002f07177223 */ /* 0x000fe20000000006 */
[----:B------:R-:W0:Y:S04]  /*05e0*/  LDS.128 R40, [R17] ;  /* 0x0000000011287984 */ /* 0x000e280000000c00 */
        /* <DEDUP_REMOVED lines=67> */
[----:B------:R2:W-:Y:S04]  /*0a20*/  STS.64 [R16], R2 ;  /* 0x0000000210007388 */ /* 0x0005e80000000a00 */
[----:B------:R-:W-:Y:S01]  /*0a30*/  STS.64 [R22.X4+0x80], R8 ;  /* 0x0000800816007388 */ /* 0x000fe20000004a00 */
[----:B0-----:R-:W-:-:S03]  /*0a40*/  FFMA R48, R52, R48, R31 ;  /* 0x0000003034307223 */ /* 0x001fc6000000001f */
[----:B------:R-:W-:Y:S01]  /*0a50*/  BAR.SYNC.DEFER_BLOCKING 0x0 ;  /* 0x0000000000007b1d */ /* 0x000fe20000010000 */
[----:B------:R-:W-:Y:S01]  /*0a60*/  FFMA R49, R53, R49, R48 ;  /* 0x0000003135317223 */ /* 0x000fe20000000030 */
[----:B--2---:R-:W-:-:S03]  /*0a70*/  LEA R3, R11, R12, 0x2 ;  /* 0x0000000c0b037211 */ /* 0x004fc600078e10ff */
[----:B------:R-:W-:-:S04]  /*0a80*/  FFMA R50, R54, R50, R49 ;  /* 0x0000003236327223 */ /* 0x000fc80000000031 */
[----:B------:R-:W-:Y:S01]  /*0a90*/  FFMA R51, R55, R51, R50 ;  /* 0x0000003337337223 */ /* 0x000fe20000000032 */
[----:B------:R-:W-:-:S03]  /*0aa0*/  IMAD.WIDE R2, R3, R0, c[0x0][0x160] ;  /* 0x0000580003027625 */ /* 0x000fc600078e0200 */
[----:B-1----:R-:W-:-:S04]  /*0ab0*/  FFMA R4, R4, R24, R51 ;  /* 0x0000001804047223 */ /* 0x002fc80000000033 */
[----:B------:R-:W-:-:S04]  /*0ac0*/  FFMA R5, R5, R25, R4 ;  /* 0x0000001905057223 */ /* 0x000fc80000000004 */
[----:B------:R-:W-:Y:S01]  /*0ad0*/  FFMA R6, R6, R26, R5 ;  /* 0x0000001a06067223 */ /* 0x000fe20000000005 */
[----:B------:R-:W-:Y:S03]  /*0ae0*/  LDS.128 R36, [R14+0x80] ;  /* 0x000080000e247984 */ /* 0x000fe60000000c00 */
[----:B------:R-:W-:Y:S01]  /*0af0*/  FFMA R7, R7, R27, R6 ;  /* 0x0000001b07077223 */ /* 0x000fe20000000006 */
[----:B------:R-:W0:Y:S04]  /*0b00*/  LDS.128 R40, [R17] ;  /* 0x0000000011287984 */ /* 0x000e280000000c00 */
[----:B------:R-:W-:Y:S04]  /*0b10*/  LDS.128 R28, [R14+0x90] ;  /* 0x000090000e1c7984 */ /* 0x000fe80000000c00 */
[----:B------:R-:W1:Y:S01]  /*0b20*/  LDS.128 R32, [R17+0x10] ;  /* 0x0000100011207984 */ /* 0x000e620000000c00 */
[----:B0-----:R-:W-:-:S04]  /*0b30*/  FFMA R36, R36, R40, R7 ;  /* 0x0000002824247223 */ /* 0x001fc80000000007 */
[----:B------:R-:W-:-:S04]  /*0b40*/  FFMA R37, R37, R41, R36 ;  /* 0x0000002925257223 */ /* 0x000fc80000000024 */
[----:B------:R-:W-:-:S04]  /*0b50*/  FFMA R38, R38, R42, R37 ;  /* 0x0000002a26267223 */ /* 0x000fc80000000025 */
[----:B------:R-:W-:-:S04]  /*0b60*/  FFMA R39, R39, R43, R38 ;  /* 0x0000002b27277223 */ /* 0x000fc80000000026 */
[----:B-1----:R-:W-:-:S04]  /*0b70*/  FFMA R28, R28, R32, R39 ;  /* 0x000000201c1c7223 */ /* 0x002fc80000000027 */
[----:B------:R-:W-:-:S04]  /*0b80*/  FFMA R29, R29, R33, R28 ;  /* 0x000000211d1d7223 */ /* 0x000fc8000000001c */
[----:B------:R-:W-:-:S04]  /*0b90*/  FFMA R30, R30, R34, R29 ;  /* 0x000000221e1e7223 */ /* 0x000fc8000000001d */
[----:B------:R-:W-:-:S05]  /*0ba0*/  FFMA R31, R31, R35, R30 ;  /* 0x000000231f1f7223 */ /* 0x000fca000000001e */
[----:B------:R-:W-:Y:S01]  /*0bb0*/  STG.E [R2.64], R31 ;  /* 0x0000001f02007986 */ /* 0x000fe2000c101904 */
[----:B------:R-:W-:Y:S05]  /*0bc0*/  EXIT ;  /* 0x000000000000794d */ /* 0x000fea0003800000 */
.L_x_130:
        /* <DEDUP_REMOVED lines=11> */
.L_x_172:


//--------------------- .text.tvmgen_default_fused_reshape_transpose_kernel --------------------------
	.section	.text.tvmgen_default_fused_reshape_transpose_kernel,"ax",@progbits
	.sectioninfo	@"SHI_REGISTERS=10"
	.align	128
        .global         tvmgen_default_fused_reshape_transpose_kernel
        .type           tvmgen_default_fused_reshape_transpose_kernel,@function
        .size           tvmgen_default_fused_reshape_transpose_kernel,(.L_x_173 - tvmgen_default_fused_reshape_transpose_kernel)
        .other          tvmgen_default_fused_reshape_transpose_kernel,@"STO_CUDA_ENTRY STV_DEFAULT"
tvmgen_default_fused_reshape_transpose_kernel:
.text.tvmgen_default_fused_reshape_transpose_kernel:
        /* <DEDUP_REMOVED lines=25> */
.L_x_131:
        /* <DEDUP_REMOVED lines=15> */
.L_x_173:


//--------------------- .text.tvmgen_default_fused_nn_softmax_kernel --------------------------
	.section	.text.tvmgen_default_fused_nn_softmax_kernel,"ax",@progbits
	.sectioninfo	@"SHI_REGISTERS=64"
	.align	128
        .global         tvmgen_default_fused_nn_softmax_kernel
        .type           tvmgen_default_fused_nn_softmax_kernel,@function
        .size           tvmgen_default_fused_nn_softmax_kernel,(.L_x_174 - tvmgen_default_fused_nn_softmax_kernel)
        .other          tvmgen_default_fused_nn_softmax_kernel,@"STO_CUDA_ENTRY STV_DEFAULT"
tvmgen_default_fused_nn_softmax_kernel:
.text.tvmgen_default_fused_nn_softmax_kernel:
[----:B------:R-:W-:Y:S02]  /*0000*/  IMAD.MOV.U32 R1, RZ, RZ, c[0x0][0x28] ;  /* 0x00000a00ff017624 */ /* 0x000fe400078e00ff */
[----:B------:R-:W0:Y:S01]  /*0010*/  S2R R4, SR_TID.X ;  /* 0x0000000000047919 */ /* 0x000e220000002100 */
[----:B------:R-:W-:Y:S01]  /*0020*/  IMAD.MOV.U32 R5, RZ, RZ, 0x4 ;  /* 0x00000004ff057424 */ /* 0x000fe200078e00ff */
[----:B------:R-:W-:Y:S02]  /*0030*/  ULDC.64 UR4, c[0x0][0x118] ;  /* 0x0000460000047ab9 */ /* 0x000fe40000000a00 */
[----:B------:R-:W1:Y:S01]  /*0040*/  S2R R3, SR_CTAID.X ;  /* 0x0000000000037919 */ /* 0x000e620000002500 */
[--C-:B0-----:R-:W-:Y:S01]  /*0050*/  SHF.R.S32.HI R0, RZ, 0x7, R4.reuse ;  /* 0x00000007ff007819 */ /* 0x101fe20000011404 */
[----:B-1----:R-:W-:-:S04]  /*0060*/  IMAD R4, R3, 0x400, R4 ;  /* 0x0000040003047824 */ /* 0x002fc800078e0204 */
[----:B------:R-:W-:Y:S02]  /*0070*/  IMAD R0, R3, 0x8, R0 ;  /* 0x0000000803007824 */ /* 0x000fe400078e0200 */
[----:B------:R-:W-:-:S03]  /*0080*/  IMAD.WIDE R2, R4, R5, c[0x0][0x160] ;  /* 0x0000580004027625 */ /* 0x000fc600078e0205 */
[C---:B------:R-:W-:Y:S02]  /*0090*/  ISETP.GE.AND P0, PT, R0.reuse, 0x9, PT ;  /* 0x000000090000780c */ /* 0x040fe40003f06270 */
[----:B------:R-:W-:-:S11]  /*00a0*/  ISETP.GT.AND P1, PT, R0, 0x8, PT ;  /* 0x000000080000780c */ /* 0x000fd60003f24270 */
[----:B------:R-:W-:-:S05]  /*00b0*/  @!P0 IMAD.MOV.U32 R7, RZ, RZ, -0x800003 ;  /* 0xff7ffffdff078424 */ /* 0x000fca00078e00ff */
[----:B------:R0:W-:Y:S01]  /*00c0*/  @!P0 STG.E [R2.64], R7 ;  /* 0x0000000702008986 */ /* 0x0001e2000c101904 */
        /* <DEDUP_REMOVED lines=36> */
[----:B0-----:R-:W5:Y:S04]  /*0310*/  LDG.E.CONSTANT R7, [R4.64+0x80] ;  /* 0x0000800404077981 */ /* 0x001f68000c1e9900 */
[----:B------:R-:W5:Y:S04]  /*0320*/  LDG.E.CONSTANT R6, [R4.64+0x84] ;  /* 0x0000840404067981 */ /* 0x000f68000c1e9900 */
[----:B------:R-:W5:Y:S04]  /*0330*/  LDG.E.CONSTANT R0, [R4.64+0x88] ;  /* 0x0000880404007981 */ /* 0x000f68000c1e9900 */
[----:B------:R-:W5:Y:S01]  /*0340*/  LDG.E.CONSTANT R18, [R4.64+0x8c] ;  /* 0x00008c0404127981 */ /* 0x000f62000c1e9900 */
[----:B--2---:R-:W-:-:S04]  /*0350*/  FMNMX R20, R20, R61, !PT ;  /* 0x0000003d14147209 */ /* 0x004fc80007800000 */
[----:B---3--:R-:W-:-:S04]  /*0360*/  FMNMX R20, R20, R21, !PT ;  /* 0x0000001514147209 */ /* 0x008fc80007800000 */
[----:B----4-:R-:W-:-:S04]  /*0370*/  FMNMX R20, R20, R23, !PT ;  /* 0x0000001714147209 */ /* 0x010fc80007800000 */
[----:B-----5:R-:W-:-:S04]  /*0380*/  FMNMX R20, R20, R25, !PT ;  /* 0x0000001914147209 */ /* 0x020fc80007800000 */
[----:B------:R-:W-:-:S04]  /*0390*/  FMNMX R20, R20, R27, !PT ;  /* 0x0000001b14147209 */ /* 0x000fc80007800000 */
        /* <DEDUP_REMOVED lines=30> */
[----:B------:R-:W-:-:S05]  /*0580*/  FMNMX R7, R7, R18, !PT ;  /* 0x0000001207077209 */ /* 0x000fca0007800000 */
[----:B------:R-:W-:Y:S01]  /*0590*/  STG.E [R2.64], R7 ;  /* 0x0000000702007986 */ /* 0x000fe2000c101904 */
[----:B------:R-:W-:Y:S05]  /*05a0*/  EXIT ;  /* 0x000000000000794d */ /* 0x000fea0003800000 */
.L_x_132:
        /* <DEDUP_REMOVED lines=13> */
.L_x_174:


//--------------------- .text.tvmgen_default_fused_multiply_strided_slice_negative_strided_slice_concatenate_multiply_add_exp_98b283a43dfeffd8__kernel --------------------------
	.section	.text.tvmgen_default_fused_multiply_strided_slice_negative_strided_slice_concatenate_multiply_add_exp_98b283a43dfeffd8__kernel,"ax",@progbits
	.sectioninfo	@"SHI_REGISTERS=16"
	.align	128
        .global         tvmgen_default_fused_multiply_strided_slice_negative_strided_slice_concatenate_multiply_add_exp_98b283a43dfeffd8__kernel
        .type           tvmgen_default_fused_multiply_strided_slice_negative_strided_slice_concatenate_multiply_add_exp_98b283a43dfeffd8__kernel,@function
        .size           tvmgen_default_fused_multiply_strided_slice_negative_strided_slice_concatenate_multiply_add_exp_98b283a43dfeffd8__kernel,(.L_x_175 - tvmgen_default_fused_multiply_strided_slice_negative_strided_slice_concatenate_multiply_add_exp_98b283a43dfeffd8__kernel)
        .other          tvmgen_default_fused_multiply_strided_slice_negative_strided_slice_concatenate_multiply_add_exp_98b283a43dfeffd8__kernel,@"STO_CUDA_ENTRY STV_DEFAULT"
tvmgen_default_fused_multiply_strided_slice_negative_strided_slice_concatenate_multiply_add_exp_98b283a43dfeffd8__kernel:
.text.tvmgen_default_fused_multiply_strided_slice_negative_strided_slice_concatenate_multiply_add_exp_98b283a43dfeffd8__kernel:
[----:B------:R-:W-:Y:S02]  /*0000*/  MOV R1, c[0x0][0x28] ;  /* 0x00000a0000017a02 */ /* 0x000fe40000000f00 */
[----:B------:R-:W0:Y:S01]  /*0010*/  S2R R9, SR_TID.X ;  /* 0x0000000000097919 */ /* 0x000e220000002100 */
[----:B------:R-:W-:Y:S01]  /*0020*/  MOV R12, 0x4 ;  /* 0x00000004000c7802 */ /* 0x000fe20000000f00 */
[----:B------:R-:W-:Y:S02]  /*0030*/  ULDC.64 UR4, c[0x0][0x118] ;  /* 0x0000460000047ab9 */ /* 0x000fe40000000a00 */
[----:B------:R-:W1:Y:S01]  /*0040*/  S2R R10, SR_CTAID.X ;  /* 0x00000000000a7919 */ /* 0x000e620000002500 */
[----:B0-----:R-:W-:Y:S02]  /*0050*/  SHF.R.S32.HI R0, RZ, 0x6, R9 ;  /* 0x00000006ff007819 */ /* 0x001fe40000011409 */
[C---:B------:R-:W-:Y:S02]  /*0060*/  LOP3.LUT R6, R9.reuse, 0x3f, RZ, 0xc0, !PT ;  /* 0x0000003f09067812 */ /* 0x040fe400078ec0ff */
[C---:B-1----:R-:W-:Y:S01]  /*0070*/  LEA R2, R10.reuse, R0, 0x4 ;  /* 0x000000000a027211 */ /* 0x042fe200078e20ff */
[----:B------:R-:W-:Y:S01]  /*0080*/  IMAD.HI R0, R10, 0x38e38e39, RZ ;  /* 0x38e38e390a007827 */ /* 0x000fe200078e02ff */
[----:B------:R-:W-:-:S03]  /*0090*/  LOP3.LUT P0, RZ, R9, 0x20, RZ, 0xc0, !PT ;  /* 0x0000002009ff7812 */ /* 0x000fc6000780c0ff */
[----:B------:R-:W-:Y:S01]  /*00a0*/  IMAD.HI R4, R2, 0x38e38e39, RZ ;  /* 0x38e38e3902047827 */ /* 0x000fe200078e02ff */
[----:B------:R-:W-:-:S04]  /*00b0*/  SHF.R.S32.HI R3, RZ, 0x1, R0 ;  /* 0x00000001ff037819 */ /* 0x000fc80000011400 */
[----:B------:R-:W-:Y:S02]  /*00c0*/  SHF.R.U32.HI R5, RZ, 0x1f, R4 ;  /* 0x0000001fff057819 */ /* 0x000fe40000011604 */
[----:B------:R-:W-:Y:S02]  /*00d0*/  LEA.HI R3, R0, R3, RZ, 0x1 ;  /* 0x0000000300037211 */ /* 0x000fe400078f08ff */
[----:B------:R-:W-:-:S03]  /*00e0*/  LEA.HI R5, R4, R5, RZ, 0x1d ;  /* 0x0000000504057211 */ /* 0x000fc600078fe8ff */
[----:B------:R-:W-:Y:S02]  /*00f0*/  IMAD R0, R3, 0x900, R6 ;  /* 0x0000090003007824 */ /* 0x000fe400078e0206 */
[----:B------:R-:W-:-:S05]  /*0100*/  IMAD R5, R5, -0x24, R2 ;  /* 0xffffffdc05057824 */ /* 0x000fca00078e0202 */
[C---:B------:R-:W-:Y:S02]  /*0110*/  LEA R0, R5.reuse, R0, 0x6 ;  /* 0x0000000005007211 */ /* 0x040fe400078e30ff */
[----:B------:R-:W-:-:S03]  /*0120*/  LEA R5, R5, R6, 0x6 ;  /* 0x0000000605057211 */ /* 0x000fc600078e30ff */
[----:B------:R-:W-:-:S04]  /*0130*/  IMAD.WIDE R2, R0, R12, c[0x0][0x168] ;  /* 0x00005a0000027625 */ /* 0x000fc800078e020c */
[CC--:B------:R-:W-:Y:S01]  /*0140*/  IMAD.WIDE R6, R5.reuse, R12.reuse, c[0x0][0x178] ;  /* 0x00005e0005067625 */ /* 0x0c0fe200078e020c */
[----:B------:R-:W2:Y:S04]  /*0150*/  @P0 LDG.E.CONSTANT R8, [R2.64+-0x80] ;  /* 0xffff800402080981 */ /* 0x000ea8000c1e9900 */
[----:B------:R-:W3:Y:S01]  /*0160*/  @!P0 LDG.E.CONSTANT R0, [R2.64+0x80] ;  /* 0x0000800402008981 */ /* 0x000ee2000c1e9900 */
[----:B------:R-:W-:-:S03]  /*0170*/  IMAD.WIDE R4, R5, R12, c[0x0][0x170] ;  /* 0x00005c0005047625 */ /* 0x000fc600078e020c */
[----:B------:R-:W2:Y:S04]  /*0180*/  LDG.E.CONSTANT R7, [R6.64] ;  /* 0x0000000406077981 */ /* 0x000ea8000c1e9900 */
[----:B------:R-:W4:Y:S04]  /*0190*/  LDG.E.CONSTANT R4, [R4.64] ;  /* 0x0000000404047981 */ /* 0x000f28000c1e9900 */
[----:B------:R-:W4:Y:S01]  /*01a0*/  LDG.E.CONSTANT R11, [R2.64] ;  /* 0x00000004020b7981 */ /* 0x000f22000c1e9900 */
[----:B------:R-:W-:Y:S01]  /*01b0*/  LEA R9, R10, R9, 0xa ;  /* 0x000000090a097211 */ /* 0x000fe200078e50ff */
[----:B---3--:R-:W-:-:S04]  /*01c0*/  @!P0 FADD R8, RZ, -R0 ;  /* 0x80000000ff088221 */ /* 0x008fc80000000000 */
[----:B--2---:R-:W-:Y:S01]  /*01d0*/  FMUL R13, R7, R8 ;  /* 0x00000008070d7220 */ /* 0x004fe20000400000 */
[----:B------:R-:W-:-:S03]  /*01e0*/  IMAD.WIDE R8, R9, R12, c[0x0][0x160] ;  /* 0x0000580009087625 */ /* 0x000fc600078e020c */
[----:B----4-:R-:W-:-:S05]  /*01f0*/  FFMA R11, R4, R11, R13 ;  /* 0x0000000b040b7223 */ /* 0x010fca000000000d */
[----:B------:R-:W-:Y:S01]  /*0200*/  STG.E [R8.64], R11 ;  /* 0x0000000b08007986 */ /* 0x000fe2000c101904 */
[----:B------:R-:W-:Y:S05]  /*0210*/  EXIT ;  /* 0x000000000000794d */ /* 0x000fea0003800000 */
.L_x_133:
        /* <DEDUP_REMOVED lines=14> */
.L_x_175:


//--------------------- .text.tvmgen_default_fused_multiply_strided_slice_negative_strided_slice_concatenate_multiply_add_res_1bda687858ca57c0__kernel --------------------------
	.section	.text.tvmgen_default_fused_multiply_strided_slice_negative_strided_slice_concatenate_multiply_add_res_1bda687858ca57c0__kernel,"ax",@progbits
	.sectioninfo	@"SHI_REGISTERS=18"
	.align	128
        .global         tvmgen_default_fused_multiply_strided_slice_negative_strided_slice_concatenate_multiply_add_res_1bda687858ca57c0__kernel
        .type           tvmgen_default_fused_multiply_strided_slice_negative_strided_slice_concatenate_multiply_add_res_1bda687858ca57c0__kernel,@function
        .size           tvmgen_default_fused_multiply_strided_slice_negative_strided_slice_concatenate_multiply_add_res_1bda687858ca57c0__kernel,(.L_x_176 - tvmgen_default_fused_multiply_strided_slice_negative_strided_slice_concatenate_multiply_add_res_1bda687858ca57c0__kernel)
        .other          tvmgen_default_fused_multiply_strided_slice_negative_strided_slice_concatenate_multiply_add_res_1bda687858ca57c0__kernel,@"STO_CUDA_ENTRY STV_DEFAULT"
tvmgen_default_fused_multiply_strided_slice_negative_strided_slice_concatenate_multiply_add_res_1bda687858ca57c0__kernel:
.text.tvmgen_default_fused_multiply_strided_slice_negative_strided_slice_concatenate_multiply_add_res_1bda687858ca57c0__kernel:
[----:B------:R-:W-:Y:S02]  /*0000*/  MOV R1, c[0x0][0x28] ;  /* 0x00000a0000017a02 */ /* 0x000fe40000000f00 */
[----:B------:R-:W0:Y:S01]  /*0010*/  S2R R4, SR_TID.X ;  /* 0x0000000000047919 */ /* 0x000e220000002100 */
[----:B------:R-:W-:Y:S01]  /*0020*/  IMAD.MOV.U32 R11, RZ, RZ, 0x4 ;  /* 0x00000004ff0b7424 */ /* 0x000fe200078e00ff */
[----:B------:R-:W-:Y:S02]  /*0030*/  ULDC.64 UR4, c[0x0][0x118] ;  /* 0x0000460000047ab9 */ /* 0x000fe40000000a00 */
[----:B------:R-:W1:Y:S01]  /*0040*/  S2R R5, SR_CTAID.X ;  /* 0x0000000000057919 */ /* 0x000e620000002500 */
[----:B0-----:R-:W-:Y:S02]  /*0050*/  SHF.R.S32.HI R0, RZ, 0x6, R4 ;  /* 0x00000006ff007819 */ /* 0x001fe40000011404 */
[----:B------:R-:W-:Y:S02]  /*0060*/  LOP3.LUT P0, RZ, R4, 0x20, RZ, 0xc0, !PT ;  /* 0x0000002004ff7812 */ /* 0x000fe4000780c0ff */
[----:B-1----:R-:W-:-:S05]  /*0070*/  LEA R0, R5, R0, 0x4 ;  /* 0x0000000005007211 */ /* 0x002fca00078e20ff */
[----:B------:R-:W-:-:S05]  /*0080*/  IMAD.HI R2, R0, 0x38e38e39, RZ ;  /* 0x38e38e3900027827 */ /* 0x000fca00078e02ff */
[----:B------:R-:W-:-:S04]  /*0090*/  SHF.R.U32.HI R3, RZ, 0x1f, R2 ;  /* 0x0000001fff037819 */ /* 0x000fc80000011602 */
[----:B------:R-:W-:-:S05]  /*00a0*/  LEA.HI.SX32 R3, R2, R3, 0x1d ;  /* 0x0000000302037211 */ /* 0x000fca00078feaff */
[----:B------:R-:W-:Y:S01]  /*00b0*/  IMAD R3, R3, -0x24, R0 ;  /* 0xffffffdc03037824 */ /* 0x000fe200078e0200 */
[----:B------:R-:W-:-:S03]  /*00c0*/  LEA R0, R5, R4, 0xa ;  /* 0x0000000405007211 */ /* 0x000fc600078e50ff */
[----:B------:R-:W-:Y:S02]  /*00d0*/  IMAD.SHL.U32 R5, R3, 0x40, RZ ;  /* 0x0000004003057824 */ /* 0x000fe400078e00ff */
[----:B------:R-:W-:-:S03]  /*00e0*/  IMAD.WIDE R2, R0, R11, c[0x0][0x168] ;  /* 0x00005a0000027625 */ /* 0x000fc600078e020b */
[----:B------:R-:W-:Y:S02]  /*00f0*/  LOP3.LUT R4, R5, 0xffffffc0, R4, 0xe2, !PT ;  /* 0xffffffc005047812 */ /* 0x000fe400078ee204 */
[----:B------:R-:W2:Y:S03]  /*0100*/  @P0 LDG.E.CONSTANT R9, [R2.64+-0x80] ;  /* 0xffff800402090981 */ /* 0x000ea6000c1e9900 */
[CC--:B------:R-:W-:Y:S01]  /*0110*/  IMAD.WIDE R6, R4.reuse, R11.reuse, c[0x0][0x178] ;  /* 0x00005e0004067625 */ /* 0x0c0fe200078e020b */
[----:B------:R-:W3:Y:S03]  /*0120*/  @!P0 LDG.E.CONSTANT R8, [R2.64+0x80] ;  /* 0x0000800402088981 */ /* 0x000ee6000c1e9900 */
[----:B------:R-:W-:Y:S02]  /*0130*/  IMAD.WIDE R4, R4, R11, c[0x0][0x170] ;  /* 0x00005c0004047625 */ /* 0x000fe400078e020b */
[----:B------:R-:W2:Y:S04]  /*0140*/  LDG.E.CONSTANT R6, [R6.64] ;  /* 0x0000000406067981 */ /* 0x000ea8000c1e9900 */
[----:B------:R-:W4:Y:S04]  /*0150*/  LDG.E.CONSTANT R11, [R2.64] ;  /* 0x00000004020b7981 */ /* 0x000f28000c1e9900 */
[----:B------:R-:W4:Y:S01]  /*0160*/  LDG.E.CONSTANT R4, [R4.64] ;  /* 0x0000000404047981 */ /* 0x000f22000c1e9900 */
[----:B------:R-:W-:Y:S01]  /*0170*/  SHF.R.S32.HI R15, RZ, 0x1f, R0 ;  /* 0x0000001fff0f7819 */ /* 0x000fe20000011400 */
[----:B---3--:R-:W-:Y:S01]  /*0180*/  @!P0 FADD R9, RZ, -R8 ;  /* 0x80000008ff098221 */ /* 0x008fe20000000000 */
[----:B------:R-:W-:-:S03]  /*0190*/  LEA R8, P0, R0, c[0x0][0x160], 0x2 ;  /* 0x0000580000087a11 */ /* 0x000fc600078010ff */
[----:B--2---:R-:W-:Y:S01]  /*01a0*/  FMUL R13, R6, R9 ;  /* 0x00000009060d7220 */ /* 0x004fe20000400000 */
[----:B------:R-:W-:-:S03]  /*01b0*/  LEA.HI.X R9, R0, c[0x0][0x164], R15, 0x2, P0 ;  /* 0x0000590000097a11 */ /* 0x000fc600000f140f */
[----:B----4-:R-:W-:-:S05]  /*01c0*/  FFMA R11, R4, R11, R13 ;  /* 0x0000000b040b7223 */ /* 0x010fca000000000d */
[----:B------:R-:W-:Y:S01]  /*01d0*/  STG.E [R8.64], R11 ;  /* 0x0000000b08007986 */ /* 0x000fe2000c101904 */
[----:B------:R-:W-:Y:S05]  /*01e0*/  EXIT ;  /* 0x000000000000794d */ /* 0x000fea0003800000 */
.L_x_134:
        /* <DEDUP_REMOVED lines=9> */
.L_x_176:


//--------------------- .text.tvmgen_default_fused_nn_softmax_kernel_3 --------------------------
	.section	.text.tvmgen_default_fused_nn_softmax_kernel_3,"ax",@progbits
	.sectioninfo	@"SHI_REGISTERS=16"
	.align	128
        .global         tvmgen_default_fused_nn_softmax_kernel_3
        .type           tvmgen_default_fused_nn_softmax_kernel_3,@function
        .size           tvmgen_default_fused_nn_softmax_kernel_3,(.L_x_152 - tvmgen_default_fused_nn_softmax_kernel_3)
        .other          tvmgen_default_fused_nn_softmax_kernel_3,@"STO_CUDA_ENTRY STV_DEFAULT"
tvmgen_default_fused_nn_softmax_kernel_3:
.text.tvmgen_default_fused_nn_softmax_kernel_3:
[----:B------:R-:W-:Y:S02]  /*0000*/  IMAD.MOV.U32 R1, RZ, RZ, c[0x0][0x28] ;  /* 0x00000a00ff017624 */ /* 0x000fe400078e00ff */
[----:B------:R-:W0:Y:S04]  /*0010*/  S2R R2, SR_TID.X ;  /* 0x0000000000027919 */ /* 0x000e280000002100 */
[----:B------:R-:W1:Y:S01]  /*0020*/  S2R R5, SR_CTAID.X ;  /* 0x0000000000057919 */ /* 0x000e620000002500 */
[----:B0-----:R-:W-:-:S05]  /*0030*/  SHF.R.S32.HI R0, RZ, 0x9, R2 ;  /* 0x00000009ff007819 */ /* 0x001fca0000011402 */
[----:B-1----:R-:W-:-:S05]  /*0040*/  IMAD R0, R5, 0x2, R0 ;  /* 0x0000000205007824 */ /* 0x002fca00078e0200 */
[----:B------:R-:W-:-:S13]  /*0050*/  ISETP.GT.AND P0, PT, R0, 0x50, PT ;  /* 0x000000500000780c */ /* 0x000fda0003f04270 */
[----:B------:R-:W-:Y:S05]  /*0060*/  @P0 EXIT ;  /* 0x000000000000094d */ /* 0x000fea0003800000 */
[----:B------:R-:W-:Y:S01]  /*0070*/  SHF.R.S32.HI R0, RZ, 0x2, R2 ;  /* 0x00000002ff007819 */ /* 0x000fe20000011402 */
[----:B------:R-:W-:Y:S01]  /*0080*/  IMAD.MOV.U32 R4, RZ, RZ, 0x4 ;  /* 0x00000004ff047424 */ /* 0x000fe200078e00ff */
[----:B------:R-:W-:-:S03]  /*0090*/  ULDC.64 UR4, c[0x0][0x118] ;  /* 0x0000460000047ab9 */ /* 0x000fc60000000a00 */
[----:B------:R-:W-:-:S04]  /*00a0*/  IMAD R0, R5, 0x100, R0 ;  /* 0x0000010005007824 */ /* 0x000fc800078e0200 */
[----:B------:R-:W-:-:S05]  /*00b0*/  IMAD.HI R0, R0, 0x38e38e39, RZ ;  /* 0x38e38e3900007827 */ /* 0x000fca00078e02ff */
[----:B------:R-:W-:-:S04]  /*00c0*/  SHF.R.S32.HI R3, RZ, 0x1, R0 ;  /* 0x00000001ff037819 */ /* 0x000fc80000011400 */
[----:B------:R-:W-:-:S05]  /*00d0*/  LEA.HI R3, R0, R3, RZ, 0x1 ;  /* 0x0000000300037211 */ /* 0x000fca00078f08ff */
[----:B------:R-:W-:-:S05]  /*00e0*/  IMAD.WIDE R6, R3, R4, c[0x0][0x168] ;  /* 0x00005a0003067625 */ /* 0x000fca00078e0204 */
[----:B------:R-:W2:Y:S01]  /*00f0*/  LDG.E.CONSTANT R3, [R6.64] ;  /* 0x0000000406037981 */ /* 0x000ea2000c1e9900 */
[----:B------:R-:W-:-:S04]  /*0100*/  IMAD R2, R5, 0x400, R2 ;  /* 0x0000040005027824 */ /* 0x000fc800078e0202 */
[----:B------:R-:W-:-:S05]  /*0110*/  IMAD.WIDE R4, R2, R4, c[0x0][0x160] ;  /* 0x0000580002047625 */ /* 0x000fca00078e0204 */
[----:B------:R-:W3:Y:S01]  /*0120*/  LDG.E.CONSTANT R0, [R4.64] ;  /* 0x0000000404007981 */ /* 0x000ee2000c1e9900 */
[----:B------:R-:W-:Y:S01]  /*0130*/  BSSY B0, `(.L_x_135) ;  /* 0x000000c000007945 */ /* 0x000fe20003800000 */
[----:B--2---:R-:W0:Y:S08]  /*0140*/  MUFU.RCP R8, R3 ;  /* 0x0000000300087308 */ /* 0x004e300000001000 */
[----:B---3--:R-:W1:Y:S01]  /*0150*/  FCHK P0, R0, R3 ;  /* 0x0000000300007302 */ /* 0x008e620000000000 */
[----:B0-----:R-:W-:-:S04]  /*0160*/  FFMA R9, -R3, R8, 1 ;  /* 0x3f80000003097423 */ /* 0x001fc80000000108 */
[----:B------:R-:W-:-:S04]  /*0170*/  FFMA R9, R8, R9, R8 ;  /* 0x0000000908097223 */ /* 0x000fc80000000008 */
[----:B------:R-:W-:-:S04]  /*0180*/  FFMA R8, R0, R9, RZ ;  /* 0x0000000900087223 */ /* 0x000fc800000000ff */
[----:B------:R-:W-:-:S04]  /*0190*/  FFMA R10, -R3, R8, R0 ;  /* 0x00000008030a7223 */ /* 0x000fc80000000100 */
[----:B------:R-:W-:Y:S01]  /*01a0*/  FFMA R9, R9, R10, R8 ;  /* 0x0000000a09097223 */ /* 0x000fe20000000008 */
[----:B-1----:R-:W-:Y:S05]  /*01b0*/  @!P0 BRA `(.L_x_136) ;  /* 0x0000003000008947 */ /* 0x002fea0003800000 */
[----:B------:R-:W-:Y:S02]  /*01c0*/  MOV R11, 0x1e0 ;  /* 0x000001e0000b7802 */ /* 0x000fe40000000f00 */
[----:B------:R-:W-:Y:S05]  /*01d0*/  CALL.REL.NOINC `($__internal_3_$__cuda_sm3x_div_rn_noftz_f32_slowpath) ;  /* 0x0000006000007944 */ /* 0x000fea0003c00000 */
[----:B0-----:R-:W-:Y:S02]  /*01e0*/  IMAD.MOV.U32 R9, RZ, RZ, R3 ;  /* 0x000000ffff097224 */ /* 0x001fe400078e0003 */
.L_x_136:
[----:B------:R-:W-:Y:S05]  /*01f0*/  BSYNC B0 ;  /* 0x0000000000007941 */ /* 0x000fea0003800000 */
.L_x_135:
[----:B------:R-:W-:-:S04]  /*0200*/  IMAD.MOV.U32 R3, RZ, RZ, 0x4 ;  /* 0x00000004ff037424 */ /* 0x000fc800078e00ff */
[----:B------:R-:W-:-:S05]  /*0210*/  IMAD.WIDE R2, R2, R3, c[0x0][0x170] ;  /* 0x00005c0002027625 */ /* 0x000fca00078e0203 */
[----:B------:R-:W-:Y:S01]  /*0220*/  STG.E [R2.64], R9 ;  /* 0x0000000902007986 */ /* 0x000fe2000c101904 */
[----:B------:R-:W-:Y:S05]  /*0230*/  EXIT ;  /* 0x000000000000794d */ /* 0x000fea0003800000 */
        .weak           $__internal_3_$__cuda_sm3x_div_rn_noftz_f32_slowpath
        .type           $__internal_3_$__cuda_sm3x_div_rn_noftz_f32_slowpath,@function
        .size           $__internal_3_$__cuda_sm3x_div_rn_noftz_f32_slowpath,(.L_x_152 - $__internal_3_$__cuda_sm3x_div_rn_noftz_f32_slowpath)
$__internal_3_$__cuda_sm3x_div_rn_noftz_f32_slowpath:
[--C-:B------:R-:W-:Y:S01]  /*0240*/  SHF.R.U32.HI R5, RZ, 0x17, R3.reuse ;  /* 0x00000017ff057819 */ /* 0x100fe20000011603 */
[----:B------:R-:W-:Y:S01]  /*0250*/  BSSY B1, `(.L_x_137) ;  /* 0x0000064000017945 */ /* 0x000fe20003800000 */
[--C-:B------:R-:W-:Y:S01]  /*0260*/  SHF.R.U32.HI R4, RZ, 0x17, R0.reuse ;  /* 0x00000017ff047819 */ /* 0x100fe20000011600 */
[----:B------:R-:W-:Y:S01]  /*0270*/  IMAD.MOV.U32 R6, RZ, RZ, R0 ;  /* 0x000000ffff067224 */ /* 0x000fe200078e0000 */
[----:B------:R-:W-:Y:S01]  /*0280*/  LOP3.LUT R5, R5, 0xff, RZ, 0xc0, !PT ;  /* 0x000000ff05057812 */ /* 0x000fe200078ec0ff */
[----:B------:R-:W-:Y:S01]  /*0290*/  IMAD.MOV.U32 R7, RZ, RZ, R3 ;  /* 0x000000ffff077224 */ /* 0x000fe200078e0003 */
[----:B------:R-:W-:Y:S02]  /*02a0*/  LOP3.LUT R4, R4, 0xff, RZ, 0xc0, !PT ;  /* 0x000000ff04047812 */ /* 0x000fe400078ec0ff */
[----:B------:R-:W-:Y:S02]  /*02b0*/  IADD3 R10, R5, -0x1, RZ ;  /* 0xffffffff050a7810 */ /* 0x000fe40007ffe0ff */
[----:B------:R-:W-:-:S02]  /*02c0*/  IADD3 R9, R4, -0x1, RZ ;  /* 0xffffffff04097810 */ /* 0x000fc40007ffe0ff */
[----:B------:R-:W-:-:S04]  /*02d0*/  ISETP.GT.U32.AND P0, PT, R10, 0xfd, PT ;  /* 0x000000fd0a00780c */ /* 0x000fc80003f04070 */
[----:B------:R-:W-:-:S13]  /*02e0*/  ISETP.GT.U32.OR P0, PT, R9, 0xfd, P0 ;  /* 0x000000fd0900780c */ /* 0x000fda0000704470 */
[----:B------:R-:W-:Y:S01]  /*02f0*/  @!P0 IMAD.MOV.U32 R8, RZ, RZ, RZ ;  /* 0x000000ffff088224 */ /* 0x000fe200078e00ff */
[----:B------:R-:W-:Y:S05]  /*0300*/  @!P0 BRA `(.L_x_138) ;  /* 0x0000017000008947 */ /* 0x000fea0003800000 */
[----:B------:R-:W-:Y:S02]  /*0310*/  FSETP.GTU.FTZ.AND P0, PT, |R0|, +INF , PT ;  /* 0x7f8000000000780b */ /* 0x000fe40003f1c200 */
        /* <DEDUP_REMOVED lines=22> */
.L_x_138:
[----:B------:R-:W-:Y:S01]  /*0480*/  LEA R0, R5, 0xc0800000, 0x17 ;  /* 0xc080000005007811 */ /* 0x000fe200078eb8ff */
[----:B------:R-:W-:Y:S01]  /*0490*/  BSSY B2, `(.L_x_143) ;  /* 0x0000036000027945 */ /* 0x000fe20003800000 */
[----:B------:R-:W-:-:S03]  /*04a0*/  IADD3 R4, R4, -0x7f, RZ ;  /* 0xffffff8104047810 */ /* 0x000fc60007ffe0ff */
[----:B------:R-:W-:Y:S01]  /*04b0*/  IMAD.IADD R7, R7, 0x1, -R0 ;  /* 0x0000000107077824 */ /* 0x000fe200078e0a00 */
[C---:B------:R-:W-:Y:S01]  /*04c0*/  IADD3 R5, R4.reuse, 0x7f, -R5 ;  /* 0x0000007f04057810 */ /* 0x040fe20007ffe805 */
[----:B------:R-:W-:Y:S02]  /*04d0*/  IMAD R0, R4, -0x800000, R6 ;  /* 0xff80000004007824 */ /* 0x000fe400078e0206 */
[----:B------:R-:W0:Y:S01]  /*04e0*/  MUFU.RCP R3, R7 ;  /* 0x0000000700037308 */ /* 0x000e220000001000 */
[----:B------:R-:W-:Y:S01]  /*04f0*/  FADD.FTZ R9, -R7, -RZ ;  /* 0x800000ff07097221 */ /* 0x000fe20000010100 */
[----:B------:R-:W-:-:S03]  /*0500*/  IMAD.IADD R5, R5, 0x1, R8 ;  /* 0x0000000105057824 */ /* 0x000fc600078e0208 */
        /* <DEDUP_REMOVED lines=20> */
[-CC-:B------:R-:W-:Y:S01]  /*0650*/  FFMA.RZ R0, R10, R6.reuse, R13.reuse ;  /* 0x000000060a007223 */ /* 0x180fe2000000c00d */
[----:B------:R-:W-:Y:S01]  /*0660*/  IADD3 R7, R8, 0x20, RZ ;  /* 0x0000002008077810 */ /* 0x000fe20007ffe0ff */
[-CC-:B------:R-:W-:Y:S01]  /*0670*/  FFMA.RM R5, R10, R6.reuse, R13.reuse ;  /* 0x000000060a057223 */ /* 0x180fe2000000400d */
[----:B------:R-:W-:Y:S02]  /*0680*/  ISETP.NE.AND P2, PT, R8, RZ, PT ;  /* 0x000000ff0800720c */ /* 0x000fe40003f45270 */
[----:B------:R-:W-:Y:S01]  /*0690*/  LOP3.LUT R4, R0, 0x7fffff, RZ, 0xc0, !PT ;  /* 0x007fffff00047812 */ /* 0x000fe200078ec0ff */
[----:B------:R-:W-:Y:S01]  /*06a0*/  FFMA.RP R0, R10, R6, R13 ;  /* 0x000000060a007223 */ /* 0x000fe2000000800d */
[----:B------:R-:W-:Y:S01]  /*06b0*/  IMAD.MOV R6, RZ, RZ, -R8 ;  /* 0x000000ffff067224 */ /* 0x000fe200078e0a08 */
[----:B------:R-:W-:Y:S02]  /*06c0*/  ISETP.NE.AND P1, PT, R8, RZ, PT ;  /* 0x000000ff0800720c */ /* 0x000fe40003f25270 */
[----:B------:R-:W-:-:S02]  /*06d0*/  LOP3.LUT R4, R4, 0x800000, RZ, 0xfc, !PT ;  /* 0x0080000004047812 */ /* 0x000fc400078efcff */
[----:B------:R-:W-:Y:S02]  /*06e0*/  FSETP.NEU.FTZ.AND P0, PT, R0, R5, PT ;  /* 0x000000050000720b */ /* 0x000fe40003f1d000 */
[----:B------:R-:W-:Y:S02]  /*06f0*/  SHF.L.U32 R7, R4, R7, RZ ;  /* 0x0000000704077219 */ /* 0x000fe400000006ff */
        /* <DEDUP_REMOVED lines=11> */
.L_x_145:
[----:B------:R-:W-:-:S04]  /*07b0*/  LOP3.LUT R3, R3, 0x80000000, RZ, 0xc0, !PT ;  /* 0x8000000003037812 */ /* 0x000fc800078ec0ff */
[----:B------:R-:W-:Y:S01]  /*07c0*/  LOP3.LUT R3, R3, 0x7f800000, RZ, 0xfc, !PT ;  /* 0x7f80000003037812 */ /* 0x000fe200078efcff */
[----:B------:R-:W-:Y:S05]  /*07d0*/  BRA `(.L_x_146) ;  /* 0x0000001000007947 */ /* 0x000fea0003800000 */
.L_x_144:
[----:B------:R-:W-:Y:S02]  /*07e0*/  IMAD R3, R5, 0x800000, R3 ;  /* 0x0080000005037824 */ /* 0x000fe400078e0203 */
.L_x_146:
[----:B------:R-:W-:Y:S05]  /*07f0*/  BSYNC B2 ;  /* 0x0000000000027941 */ /* 0x000fea0003800000 */
.L_x_143:
[----:B------:R-:W-:Y:S05]  /*0800*/  BRA `(.L_x_147) ;  /* 0x0000008000007947 */ /* 0x000fea0003800000 */
.L_x_142:
[----:B------:R-:W-:-:S04]  /*0810*/  LOP3.LUT R3, R7, 0x80000000, R6, 0x48, !PT ;  /* 0x8000000007037812 */ /* 0x000fc800078e4806 */
[----:B------:R-:W-:Y:S01]  /*0820*/  LOP3.LUT R3, R3, 0x7f800000, RZ, 0xfc, !PT ;  /* 0x7f80000003037812 */ /* 0x000fe200078efcff */
[----:B------:R-:W-:Y:S05]  /*0830*/  BRA `(.L_x_147) ;  /* 0x0000005000007947 */ /* 0x000fea0003800000 */
.L_x_141:
[----:B------:R-:W-:Y:S01]  /*0840*/  LOP3.LUT R3, R7, 0x80000000, R6, 0x48, !PT ;  /* 0x8000000007037812 */ /* 0x000fe200078e4806 */
[----:B------:R-:W-:Y:S05]  /*0850*/  BRA `(.L_x_147) ;  /* 0x0000003000007947 */ /* 0x000fea0003800000 */
.L_x_140:
[----:B------:R-:W0:Y:S01]  /*0860*/  MUFU.RSQ R3, -QNAN ;  /* 0xffc0000000037908 */ /* 0x000e220000001400 */
[----:B------:R-:W-:Y:S05]  /*0870*/  BRA `(.L_x_147) ;  /* 0x0000001000007947 */ /* 0x000fea0003800000 */
.L_x_139:
[----:B------:R-:W-:Y:S02]  /*0880*/  FADD.FTZ R3, R0, R3 ;  /* 0x0000000300037221 */ /* 0x000fe40000010000 */
.L_x_147:
[----:B------:R-:W-:Y:S05]  /*0890*/  BSYNC B1 ;  /* 0x0000000000017941 */ /* 0x000fea0003800000 */
.L_x_137:
[----:B------:R-:W-:Y:S02]  /*08a0*/  IMAD.MOV.U32 R4, RZ, RZ, R11 ;  /* 0x000000ffff047224 */ /* 0x000fe400078e000b */
[----:B------:R-:W-:-:S04]  /*08b0*/  IMAD.MOV.U32 R5, RZ, RZ, 0x0 ;  /* 0x00000000ff057424 */ /* 0x000fc800078e00ff */
[----:B------:R-:W-:Y:S05]  /*08c0*/  RET.REL.NODEC R4 `(tvmgen_default_fused_nn_softmax_kernel_3) ;  /* 0xfffff73004007950 */ /* 0x000fea0003c3ffff */
.L_x_148:
        /* <DEDUP_REMOVED lines=11> */
.L_x_152:


//--------------------- .nv.shared.tvmgen_default_fused_nn_dense_3_kernel --------------------------
	.section	.nv.shared.tvmgen_default_fused_nn_dense_3_kernel,"aw",@nobits
	.sectionflags	@""
	.align	4
.nv.shared.tvmgen_default_fused_nn_dense_3_kernel:
	.zero		12


//--------------------- .nv.shared.tvmgen_default_fused_nn_dense_4_kernel --------------------------
	.section	.nv.shared.tvmgen_default_fused_nn_dense_4_kernel,"aw",@nobits
	.sectionflags	@""
	.align	4
.nv.shared.tvmgen_default_fused_nn_dense_4_kernel:
	.zero		12


//--------------------- .nv.shared.tvmgen_default_fused_nn_dense_1_kernel --------------------------
	.section	.nv.shared.tvmgen_default_fused_nn_dense_1_kernel,"aw",@nobits
	.sectionflags	@""
	.align	4
.nv.shared.tvmgen_default_fused_nn_dense_1_kernel:
	.zero		12


//--------------------- .nv.shared.tvmgen_default_fused_nn_batch_matmul_1_kernel --------------------------
	.section	.nv.shared.tvmgen_default_fused_nn_batch_matmul_1_kernel,"aw",@nobits
	.sectionflags	@""
	.align	4
.nv.shared.tvmgen_default_fused_nn_batch_matmul_1_kernel:
	.zero		2176


//--------------------- .nv.shared.tvmgen_default_fused_nn_dense_2_kernel --------------------------
	.section	.nv.shared.tvmgen_default_fused_nn_dense_2_kernel,"aw",@nobits
	.sectionflags	@""
	.align	4
.nv.shared.tvmgen_default_fused_nn_dense_2_kernel:
	.zero		12


//--------------------- .nv.shared.tvmgen_default_fused_nn_dense_kernel --------------------------
	.section	.nv.shared.tvmgen_default_fused_nn_dense_kernel,"aw",@nobits
	.sectionflags	@""
	.align	4
.nv.shared.tvmgen_default_fused_nn_dense_kernel:
	.zero		12


//--------------------- .nv.shared.tvmgen_default_fused_nn_batch_matmul_kernel --------------------------
	.section	.nv.shared.tvmgen_default_fused_nn_batch_matmul_kernel,"aw",@nobits
	.sectionflags	@""
	.align	4
.nv.shared.tvmgen_default_fused_nn_batch_matmul_kernel:
	.zero		256
